//
// Generated by NVIDIA NVVM Compiler
//
// Compiler Build ID: CL-36424714
// Cuda compilation tools, release 13.0, V13.0.88
// Based on NVVM 20.0.0
//

.version 9.0
.target sm_100
.address_size 64

	// .globl	_ZN3vdd18sync_detect_kernelEPKhiiPiS2_S2_S2_S2_

.visible .entry _ZN3vdd18sync_detect_kernelEPKhiiPiS2_S2_S2_S2_(
	.param .u64 .ptr .align 1 _ZN3vdd18sync_detect_kernelEPKhiiPiS2_S2_S2_S2__param_0,
	.param .u32 _ZN3vdd18sync_detect_kernelEPKhiiPiS2_S2_S2_S2__param_1,
	.param .u32 _ZN3vdd18sync_detect_kernelEPKhiiPiS2_S2_S2_S2__param_2,
	.param .u64 .ptr .align 1 _ZN3vdd18sync_detect_kernelEPKhiiPiS2_S2_S2_S2__param_3,
	.param .u64 .ptr .align 1 _ZN3vdd18sync_detect_kernelEPKhiiPiS2_S2_S2_S2__param_4,
	.param .u64 .ptr .align 1 _ZN3vdd18sync_detect_kernelEPKhiiPiS2_S2_S2_S2__param_5,
	.param .u64 .ptr .align 1 _ZN3vdd18sync_detect_kernelEPKhiiPiS2_S2_S2_S2__param_6,
	.param .u64 .ptr .align 1 _ZN3vdd18sync_detect_kernelEPKhiiPiS2_S2_S2_S2__param_7
)
{
	.reg .pred 	%p<10>;
	.reg .b16 	%rs<13>;
	.reg .b32 	%r<32>;
	.reg .b64 	%rd<15>;

	ld.param.u64 	%rd1, [_ZN3vdd18sync_detect_kernelEPKhiiPiS2_S2_S2_S2__param_0];
	ld.param.u32 	%r4, [_ZN3vdd18sync_detect_kernelEPKhiiPiS2_S2_S2_S2__param_1];
	ld.param.u32 	%r5, [_ZN3vdd18sync_detect_kernelEPKhiiPiS2_S2_S2_S2__param_2];
	ld.param.u64 	%rd2, [_ZN3vdd18sync_detect_kernelEPKhiiPiS2_S2_S2_S2__param_3];
	ld.param.u64 	%rd3, [_ZN3vdd18sync_detect_kernelEPKhiiPiS2_S2_S2_S2__param_4];
	ld.param.u64 	%rd4, [_ZN3vdd18sync_detect_kernelEPKhiiPiS2_S2_S2_S2__param_5];
	ld.param.u64 	%rd5, [_ZN3vdd18sync_detect_kernelEPKhiiPiS2_S2_S2_S2__param_6];
	ld.param.u64 	%rd6, [_ZN3vdd18sync_detect_kernelEPKhiiPiS2_S2_S2_S2__param_7];
	mov.u32 	%r6, %ctaid.x;
	mov.u32 	%r7, %ntid.x;
	mov.u32 	%r8, %tid.x;
	mad.lo.s32 	%r1, %r6, %r7, %r8;
	mul.lo.s32 	%r9, %r5, %r4;
	setp.ge.s32 	%p1, %r1, %r9;
	@%p1 bra 	$L__BB0_6;
	cvta.to.global.u64 	%rd7, %rd1;
	div.s32 	%r2, %r1, %r4;
	mul.lo.s32 	%r10, %r2, %r4;
	sub.s32 	%r3, %r1, %r10;
	mul.lo.s32 	%r11, %r1, 3;
	cvt.s64.s32 	%rd8, %r11;
	add.s64 	%rd9, %rd7, %rd8;
	ld.global.u8 	%rs1, [%rd9];
	ld.global.u8 	%rs4, [%rd9+1];
	ld.global.u8 	%rs6, [%rd9+2];
	setp.gt.u16 	%p2, %rs1, 149;
	min.u16 	%rs8, %rs4, %rs6;
	setp.lt.u16 	%p3, %rs8, 151;
	or.pred  	%p4, %p3, %p2;
	@%p4 bra 	$L__BB0_3;
	cvt.u32.u16 	%r12, %rs1;
	and.b32  	%r13, %r12, 255;
	add.s32 	%r14, %r13, 50;
	cvt.u32.u16 	%r15, %rs4;
	and.b32  	%r16, %r15, 255;
	cvt.u32.u16 	%r17, %rs6;
	and.b32  	%r18, %r17, 255;
	min.u32 	%r19, %r16, %r18;
	setp.gt.u32 	%p5, %r19, %r14;
	@%p5 bra 	$L__BB0_5;
$L__BB0_3:
	setp.gt.u16 	%p6, %rs4, 149;
	min.u16 	%rs12, %rs1, %rs6;
	setp.lt.u16 	%p7, %rs12, 151;
	or.pred  	%p8, %p7, %p6;
	@%p8 bra 	$L__BB0_6;
	cvt.u32.u16 	%r20, %rs4;
	and.b32  	%r21, %r20, 255;
	add.s32 	%r22, %r21, 50;
	cvt.u32.u16 	%r23, %rs1;
	cvt.u32.u16 	%r24, %rs6;
	and.b32  	%r25, %r24, 255;
	min.u32 	%r26, %r23, %r25;
	setp.le.u32 	%p9, %r26, %r22;
	@%p9 bra 	$L__BB0_6;
$L__BB0_5:
	cvta.to.global.u64 	%rd10, %rd2;
	atom.global.min.s32 	%r27, [%rd10], %r3;
	cvta.to.global.u64 	%rd11, %rd3;
	atom.global.max.s32 	%r28, [%rd11], %r3;
	cvta.to.global.u64 	%rd12, %rd4;
	atom.global.min.s32 	%r29, [%rd12], %r2;
	cvta.to.global.u64 	%rd13, %rd5;
	atom.global.max.s32 	%r30, [%rd13], %r2;
	cvta.to.global.u64 	%rd14, %rd6;
	atom.global.add.u32 	%r31, [%rd14], 1;
$L__BB0_6:
	ret;

}
	// .globl	_ZN3vdd20corner_verify_kernelEPKhiiiiiiiPi
.visible .entry _ZN3vdd20corner_verify_kernelEPKhiiiiiiiPi(
	.param .u64 .ptr .align 1 _ZN3vdd20corner_verify_kernelEPKhiiiiiiiPi_param_0,
	.param .u32 _ZN3vdd20corner_verify_kernelEPKhiiiiiiiPi_param_1,
	.param .u32 _ZN3vdd20corner_verify_kernelEPKhiiiiiiiPi_param_2,
	.param .u32 _ZN3vdd20corner_verify_kernelEPKhiiiiiiiPi_param_3,
	.param .u32 _ZN3vdd20corner_verify_kernelEPKhiiiiiiiPi_param_4,
	.param .u32 _ZN3vdd20corner_verify_kernelEPKhiiiiiiiPi_param_5,
	.param .u32 _ZN3vdd20corner_verify_kernelEPKhiiiiiiiPi_param_6,
	.param .u32 _ZN3vdd20corner_verify_kernelEPKhiiiiiiiPi_param_7,
	.param .u64 .ptr .align 1 _ZN3vdd20corner_verify_kernelEPKhiiiiiiiPi_param_8
)
{
	.local .align 1 .b8 	__local_depot1[36];
	.reg .b64 	%SP;
	.reg .b64 	%SPL;
	.reg .pred 	%p<69>;
	.reg .b16 	%rs<57>;
	.reg .b32 	%r<85>;
	.reg .b64 	%rd<33>;

	mov.u64 	%SPL, __local_depot1;
	ld.param.u64 	%rd8, [_ZN3vdd20corner_verify_kernelEPKhiiiiiiiPi_param_0];
	ld.param.u32 	%r34, [_ZN3vdd20corner_verify_kernelEPKhiiiiiiiPi_param_1];
	ld.param.u32 	%r35, [_ZN3vdd20corner_verify_kernelEPKhiiiiiiiPi_param_2];
	ld.param.u32 	%r74, [_ZN3vdd20corner_verify_kernelEPKhiiiiiiiPi_param_3];
	ld.param.u32 	%r75, [_ZN3vdd20corner_verify_kernelEPKhiiiiiiiPi_param_4];
	ld.param.u32 	%r38, [_ZN3vdd20corner_verify_kernelEPKhiiiiiiiPi_param_5];
	ld.param.u32 	%r39, [_ZN3vdd20corner_verify_kernelEPKhiiiiiiiPi_param_6];
	ld.param.u32 	%r40, [_ZN3vdd20corner_verify_kernelEPKhiiiiiiiPi_param_7];
	ld.param.u64 	%rd7, [_ZN3vdd20corner_verify_kernelEPKhiiiiiiiPi_param_8];
	cvta.to.global.u64 	%rd1, %rd8;
	add.u64 	%rd2, %SPL, 9;
	add.u64 	%rd3, %SPL, 18;
	add.u64 	%rd4, %SPL, 27;
	mov.u32 	%r1, %tid.x;
	setp.gt.u32 	%p7, %r1, 3;
	@%p7 bra 	$L__BB1_27;
	add.u64 	%rd32, %SPL, 0;
	mov.b16 	%rs1, 1;
	st.local.u8 	[%rd32], %rs1;
	st.local.u8 	[%rd32+1], %rs1;
	st.local.u8 	[%rd32+2], %rs1;
	st.local.u8 	[%rd32+3], %rs1;
	mov.b16 	%rs2, 0;
	st.local.u8 	[%rd32+4], %rs2;
	st.local.u8 	[%rd32+5], %rs1;
	st.local.u8 	[%rd32+6], %rs1;
	st.local.u8 	[%rd32+7], %rs1;
	st.local.u8 	[%rd32+8], %rs2;
	st.local.u8 	[%rd2], %rs2;
	st.local.u8 	[%rd2+1], %rs1;
	st.local.u8 	[%rd2+2], %rs1;
	st.local.u8 	[%rd2+3], %rs1;
	st.local.u8 	[%rd2+4], %rs2;
	st.local.u8 	[%rd2+5], %rs1;
	st.local.u8 	[%rd2+6], %rs1;
	st.local.u8 	[%rd2+7], %rs1;
	st.local.u8 	[%rd2+8], %rs1;
	st.local.u8 	[%rd3], %rs1;
	st.local.u8 	[%rd3+1], %rs1;
	st.local.u8 	[%rd3+2], %rs2;
	st.local.u8 	[%rd3+3], %rs1;
	st.local.u8 	[%rd3+4], %rs2;
	st.local.u8 	[%rd3+5], %rs1;
	st.local.u8 	[%rd3+6], %rs1;
	st.local.u8 	[%rd3+7], %rs1;
	st.local.u8 	[%rd3+8], %rs1;
	st.local.u8 	[%rd4], %rs2;
	st.local.u8 	[%rd4+1], %rs1;
	st.local.u8 	[%rd4+2], %rs2;
	st.local.u8 	[%rd4+3], %rs1;
	st.local.u8 	[%rd4+4], %rs2;
	st.local.u8 	[%rd4+5], %rs1;
	st.local.u8 	[%rd4+6], %rs1;
	st.local.u8 	[%rd4+7], %rs1;
	st.local.u8 	[%rd4+8], %rs1;
	setp.gt.s32 	%p8, %r1, 1;
	@%p8 bra 	$L__BB1_5;
	setp.eq.s32 	%p10, %r1, 0;
	@%p10 bra 	$L__BB1_7;
	mad.lo.s32 	%r74, %r40, -3, %r38;
	mov.u64 	%rd32, %rd2;
	bra.uni 	$L__BB1_7;
$L__BB1_4:
	mad.lo.s32 	%r75, %r40, -3, %r39;
	mov.u64 	%rd32, %rd3;
	bra.uni 	$L__BB1_7;
$L__BB1_5:
	setp.eq.s32 	%p9, %r1, 2;
	@%p9 bra 	$L__BB1_4;
	mul.lo.s32 	%r41, %r40, -3;
	add.s32 	%r74, %r41, %r38;
	add.s32 	%r75, %r41, %r39;
	mov.u64 	%rd32, %rd4;
$L__BB1_7:
	shr.u32 	%r43, %r40, 31;
	add.s32 	%r44, %r40, %r43;
	shr.s32 	%r45, %r44, 1;
	add.s32 	%r8, %r74, %r45;
	add.s32 	%r9, %r75, %r45;
	setp.gt.s32 	%p11, %r9, -1;
	setp.lt.s32 	%p12, %r9, %r35;
	and.pred  	%p1, %p11, %p12;
	mul.lo.s32 	%r10, %r9, %r34;
	setp.gt.s32 	%p13, %r8, -1;
	setp.lt.s32 	%p14, %r8, %r34;
	and.pred  	%p2, %p13, %p14;
	and.pred  	%p15, %p2, %p1;
	mov.b32 	%r77, 0;
	not.pred 	%p16, %p15;
	@%p16 bra 	$L__BB1_9;
	add.s32 	%r46, %r8, %r10;
	mul.lo.s32 	%r47, %r46, 3;
	cvt.s64.s32 	%rd13, %r47;
	add.s64 	%rd14, %rd1, %rd13;
	ld.global.u8 	%rs3, [%rd14];
	ld.global.u8 	%rs4, [%rd14+1];
	add.s16 	%rs5, %rs4, %rs3;
	ld.global.u8 	%rs6, [%rd14+2];
	add.s16 	%rs7, %rs5, %rs6;
	ld.local.u8 	%rs8, [%rd32];
	setp.eq.s16 	%p17, %rs8, 1;
	setp.lt.u16 	%p18, %rs7, 387;
	xor.pred  	%p19, %p17, %p18;
	selp.u32 	%r77, 1, 0, %p19;
$L__BB1_9:
	add.s32 	%r13, %r8, %r40;
	setp.gt.s32 	%p20, %r13, -1;
	setp.lt.s32 	%p21, %r13, %r34;
	and.pred  	%p3, %p20, %p21;
	and.pred  	%p22, %p3, %p1;
	not.pred 	%p23, %p22;
	@%p23 bra 	$L__BB1_11;
	add.s32 	%r48, %r13, %r10;
	mul.lo.s32 	%r49, %r48, 3;
	cvt.s64.s32 	%rd15, %r49;
	add.s64 	%rd16, %rd1, %rd15;
	ld.global.u8 	%rs9, [%rd16];
	ld.global.u8 	%rs10, [%rd16+1];
	add.s16 	%rs11, %rs10, %rs9;
	ld.global.u8 	%rs12, [%rd16+2];
	add.s16 	%rs13, %rs11, %rs12;
	ld.local.u8 	%rs14, [%rd32+1];
	setp.eq.s16 	%p24, %rs14, 1;
	setp.lt.u16 	%p25, %rs13, 387;
	xor.pred  	%p26, %p24, %p25;
	selp.u32 	%r50, 1, 0, %p26;
	add.s32 	%r77, %r77, %r50;
$L__BB1_11:
	add.s32 	%r16, %r13, %r40;
	setp.gt.s32 	%p27, %r16, -1;
	setp.lt.s32 	%p28, %r16, %r34;
	and.pred  	%p4, %p27, %p28;
	and.pred  	%p29, %p4, %p1;
	not.pred 	%p30, %p29;
	@%p30 bra 	$L__BB1_13;
	add.s32 	%r51, %r16, %r10;
	mul.lo.s32 	%r52, %r51, 3;
	cvt.s64.s32 	%rd17, %r52;
	add.s64 	%rd18, %rd1, %rd17;
	ld.global.u8 	%rs15, [%rd18];
	ld.global.u8 	%rs16, [%rd18+1];
	add.s16 	%rs17, %rs16, %rs15;
	ld.global.u8 	%rs18, [%rd18+2];
	add.s16 	%rs19, %rs17, %rs18;
	ld.local.u8 	%rs20, [%rd32+2];
	setp.eq.s16 	%p31, %rs20, 1;
	setp.lt.u16 	%p32, %rs19, 387;
	xor.pred  	%p33, %p31, %p32;
	selp.u32 	%r53, 1, 0, %p33;
	add.s32 	%r77, %r77, %r53;
$L__BB1_13:
	add.s32 	%r19, %r9, %r40;
	setp.gt.s32 	%p34, %r19, -1;
	setp.lt.s32 	%p35, %r19, %r35;
	and.pred  	%p5, %p34, %p35;
	mul.lo.s32 	%r20, %r19, %r34;
	and.pred  	%p36, %p2, %p5;
	not.pred 	%p37, %p36;
	@%p37 bra 	$L__BB1_15;
	add.s32 	%r54, %r8, %r20;
	mul.lo.s32 	%r55, %r54, 3;
	cvt.s64.s32 	%rd19, %r55;
	add.s64 	%rd20, %rd1, %rd19;
	ld.global.u8 	%rs21, [%rd20];
	ld.global.u8 	%rs22, [%rd20+1];
	add.s16 	%rs23, %rs22, %rs21;
	ld.global.u8 	%rs24, [%rd20+2];
	add.s16 	%rs25, %rs23, %rs24;
	ld.local.u8 	%rs26, [%rd32+3];
	setp.eq.s16 	%p38, %rs26, 1;
	setp.lt.u16 	%p39, %rs25, 387;
	xor.pred  	%p40, %p38, %p39;
	selp.u32 	%r56, 1, 0, %p40;
	add.s32 	%r77, %r77, %r56;
$L__BB1_15:
	and.pred  	%p41, %p3, %p5;
	not.pred 	%p42, %p41;
	@%p42 bra 	$L__BB1_17;
	add.s32 	%r57, %r13, %r20;
	mul.lo.s32 	%r58, %r57, 3;
	cvt.s64.s32 	%rd21, %r58;
	add.s64 	%rd22, %rd1, %rd21;
	ld.global.u8 	%rs27, [%rd22];
	ld.global.u8 	%rs28, [%rd22+1];
	add.s16 	%rs29, %rs28, %rs27;
	ld.global.u8 	%rs30, [%rd22+2];
	add.s16 	%rs31, %rs29, %rs30;
	ld.local.u8 	%rs32, [%rd32+4];
	setp.eq.s16 	%p43, %rs32, 1;
	setp.lt.u16 	%p44, %rs31, 387;
	xor.pred  	%p45, %p43, %p44;
	selp.u32 	%r59, 1, 0, %p45;
	add.s32 	%r77, %r77, %r59;
$L__BB1_17:
	and.pred  	%p46, %p4, %p5;
	not.pred 	%p47, %p46;
	@%p47 bra 	$L__BB1_19;
	add.s32 	%r60, %r16, %r20;
	mul.lo.s32 	%r61, %r60, 3;
	cvt.s64.s32 	%rd23, %r61;
	add.s64 	%rd24, %rd1, %rd23;
	ld.global.u8 	%rs33, [%rd24];
	ld.global.u8 	%rs34, [%rd24+1];
	add.s16 	%rs35, %rs34, %rs33;
	ld.global.u8 	%rs36, [%rd24+2];
	add.s16 	%rs37, %rs35, %rs36;
	ld.local.u8 	%rs38, [%rd32+5];
	setp.eq.s16 	%p48, %rs38, 1;
	setp.lt.u16 	%p49, %rs37, 387;
	xor.pred  	%p50, %p48, %p49;
	selp.u32 	%r62, 1, 0, %p50;
	add.s32 	%r77, %r77, %r62;
$L__BB1_19:
	add.s32 	%r63, %r19, %r40;
	setp.gt.s32 	%p51, %r63, -1;
	setp.lt.s32 	%p52, %r63, %r35;
	and.pred  	%p6, %p51, %p52;
	mul.lo.s32 	%r27, %r63, %r34;
	and.pred  	%p53, %p2, %p6;
	not.pred 	%p54, %p53;
	@%p54 bra 	$L__BB1_21;
	add.s32 	%r64, %r8, %r27;
	mul.lo.s32 	%r65, %r64, 3;
	cvt.s64.s32 	%rd25, %r65;
	add.s64 	%rd26, %rd1, %rd25;
	ld.global.u8 	%rs39, [%rd26];
	ld.global.u8 	%rs40, [%rd26+1];
	add.s16 	%rs41, %rs40, %rs39;
	ld.global.u8 	%rs42, [%rd26+2];
	add.s16 	%rs43, %rs41, %rs42;
	ld.local.u8 	%rs44, [%rd32+6];
	setp.eq.s16 	%p55, %rs44, 1;
	setp.lt.u16 	%p56, %rs43, 387;
	xor.pred  	%p57, %p55, %p56;
	selp.u32 	%r66, 1, 0, %p57;
	add.s32 	%r77, %r77, %r66;
$L__BB1_21:
	and.pred  	%p58, %p3, %p6;
	not.pred 	%p59, %p58;
	@%p59 bra 	$L__BB1_23;
	add.s32 	%r67, %r13, %r27;
	mul.lo.s32 	%r68, %r67, 3;
	cvt.s64.s32 	%rd27, %r68;
	add.s64 	%rd28, %rd1, %rd27;
	ld.global.u8 	%rs45, [%rd28];
	ld.global.u8 	%rs46, [%rd28+1];
	add.s16 	%rs47, %rs46, %rs45;
	ld.global.u8 	%rs48, [%rd28+2];
	add.s16 	%rs49, %rs47, %rs48;
	ld.local.u8 	%rs50, [%rd32+7];
	setp.eq.s16 	%p60, %rs50, 1;
	setp.lt.u16 	%p61, %rs49, 387;
	xor.pred  	%p62, %p60, %p61;
	selp.u32 	%r69, 1, 0, %p62;
	add.s32 	%r77, %r77, %r69;
$L__BB1_23:
	and.pred  	%p63, %p4, %p6;
	not.pred 	%p64, %p63;
	@%p64 bra 	$L__BB1_25;
	add.s32 	%r70, %r16, %r27;
	mul.lo.s32 	%r71, %r70, 3;
	cvt.s64.s32 	%rd29, %r71;
	add.s64 	%rd30, %rd1, %rd29;
	ld.global.u8 	%rs51, [%rd30];
	ld.global.u8 	%rs52, [%rd30+1];
	add.s16 	%rs53, %rs52, %rs51;
	ld.global.u8 	%rs54, [%rd30+2];
	add.s16 	%rs55, %rs53, %rs54;
	ld.local.u8 	%rs56, [%rd32+8];
	setp.eq.s16 	%p65, %rs56, 1;
	setp.lt.u16 	%p66, %rs55, 387;
	xor.pred  	%p67, %p65, %p66;
	selp.u32 	%r72, 1, 0, %p67;
	add.s32 	%r77, %r77, %r72;
$L__BB1_25:
	setp.lt.u32 	%p68, %r77, 7;
	@%p68 bra 	$L__BB1_27;
	cvta.to.global.u64 	%rd31, %rd7;
	atom.global.add.u32 	%r73, [%rd31], 1;
$L__BB1_27:
	ret;

}


// ===== COMPILED SASS (sm_100) =====

	.target	sm_100

	.elftype	@"ET_EXEC"


//--------------------- .note.nv.tkinfo           --------------------------
	.section	.note.nv.tkinfo,"",@"SHT_NOTE"
	.sectionflags	@"SHF_NOTE_NV_TKINFO"
	.tkinfo
        /*0018*/ 	.word	0x00000002
        /*0030*/ 	.string	""
        /*0030*/ 	.string	"ptxas"
        /*0030*/ 	.string	"Cuda compilation tools, release 13.0, V13.0.88"
        /*0030*/ 	.string	"Build cuda_13.0.r13.0/compiler.36424714_0"
        /*0030*/ 	.string	"-arch sm_100 -m 64 "



//--------------------- .note.nv.cuinfo           --------------------------
	.section	.note.nv.cuinfo,"",@"SHT_NOTE"
	.sectionflags	@"SHF_NOTE_NV_CUINFO"
        /*0018*/ 	.short	0x0002
        /*001a*/ 	.short	0x0064
        /*001c*/ 	.short	0x0082
	.zero		2


//--------------------- .nv.info                  --------------------------
	.section	.nv.info,"",@"SHT_CUDA_INFO"
	.align	4


	//----- nvinfo : EIATTR_REGCOUNT
	.align		4
        /*0000*/ 	.byte	0x04, 0x2f
        /*0002*/ 	.short	(.L_1 - .L_0)
	.align		4
.L_0:
        /*0004*/ 	.word	index@(_ZN3vdd18sync_detect_kernelEPKhiiPiS2_S2_S2_S2_)
        /*0008*/ 	.word	0x00000018


	//----- nvinfo : EIATTR_FRAME_SIZE
	.align		4
.L_1:
        /*000c*/ 	.byte	0x04, 0x11
        /*000e*/ 	.short	(.L_3 - .L_2)
	.align		4
.L_2:
        /*0010*/ 	.word	index@(_ZN3vdd18sync_detect_kernelEPKhiiPiS2_S2_S2_S2_)
        /*0014*/ 	.word	0x00000000


	//----- nvinfo : EIATTR_REGCOUNT
	.align		4
.L_3:
        /*0018*/ 	.byte	0x04, 0x2f
        /*001a*/ 	.short	(.L_5 - .L_4)
	.align		4
.L_4:
        /*001c*/ 	.word	index@(_ZN3vdd20corner_verify_kernelEPKhiiiiiiiPi)
        /*0020*/ 	.word	0x00000020


	//----- nvinfo : EIATTR_FRAME_SIZE
	.align		4
.L_5:
        /*0024*/ 	.byte	0x04, 0x11
        /*0026*/ 	.short	(.L_7 - .L_6)
	.align		4
.L_6:
        /*0028*/ 	.word	index@(_ZN3vdd20corner_verify_kernelEPKhiiiiiiiPi)
        /*002c*/ 	.word	0x00000028


	//----- nvinfo : EIATTR_MIN_STACK_SIZE
	.align		4
.L_7:
        /*0030*/ 	.byte	0x04, 0x12
        /*0032*/ 	.short	(.L_9 - .L_8)
	.align		4
.L_8:
        /*0034*/ 	.word	index@(_ZN3vdd20corner_verify_kernelEPKhiiiiiiiPi)
        /*0038*/ 	.word	0x00000028


	//----- nvinfo : EIATTR_MIN_STACK_SIZE
	.align		4
.L_9:
        /*003c*/ 	.byte	0x04, 0x12
        /*003e*/ 	.short	(.L_11 - .L_10)
	.align		4
.L_10:
        /*0040*/ 	.word	index@(_ZN3vdd18sync_detect_kernelEPKhiiPiS2_S2_S2_S2_)
        /*0044*/ 	.word	0x00000000
.L_11:


//--------------------- .nv.compat                --------------------------
	.section	.nv.compat,"",@"SHT_CUDA_COMPAT_INFO"
	.align	4
        /*0000*/ 	.byte	0x02, 0x09, 0x00, 0x00, 0x02, 0x02, 0x01, 0x00, 0x02, 0x05, 0x05, 0x00, 0x03, 0x07, 0x01, 0x01
        /*0010*/ 	.byte	0x02, 0x03, 0x00, 0x00, 0x02, 0x06, 0x01, 0x00, 0x04, 0x0b, 0x08, 0x00, 0x09, 0x00, 0x00, 0x00
        /*0020*/ 	.byte	0x00, 0x00, 0x00, 0x00


//--------------------- .nv.info._ZN3vdd20corner_verify_kernelEPKhiiiiiiiPi --------------------------
	.section	.nv.info._ZN3vdd20corner_verify_kernelEPKhiiiiiiiPi,"",@"SHT_CUDA_INFO"
	.sectionflags	@""
	.align	4


	//----- nvinfo : EIATTR_CUDA_API_VERSION
	.align		4
        /*0000*/ 	.byte	0x04, 0x37
        /*0002*/ 	.short	(.L_13 - .L_12)
.L_12:
        /*0004*/ 	.word	0x00000082


	//----- nvinfo : EIATTR_KPARAM_INFO
	.align		4
.L_13:
        /*0008*/ 	.byte	0x04, 0x17
        /*000a*/ 	.short	(.L_15 - .L_14)
.L_14:
        /*000c*/ 	.word	0x00000000
        /*0010*/ 	.short	0x0008
        /*0012*/ 	.short	0x0028
        /*0014*/ 	.byte	0x00, 0xf5, 0x21, 0x00


	//----- nvinfo : EIATTR_KPARAM_INFO
	.align		4
.L_15:
        /*0018*/ 	.byte	0x04, 0x17
        /*001a*/ 	.short	(.L_17 - .L_16)
.L_16:
        /*001c*/ 	.word	0x00000000
        /*0020*/ 	.short	0x0007
        /*0022*/ 	.short	0x0020
        /*0024*/ 	.byte	0x00, 0xf0, 0x11, 0x00


	//----- nvinfo : EIATTR_KPARAM_INFO
	.align		4
.L_17:
        /*0028*/ 	.byte	0x04, 0x17
        /*002a*/ 	.short	(.L_19 - .L_18)
.L_18:
        /*002c*/ 	.word	0x00000000
        /*0030*/ 	.short	0x0006
        /*0032*/ 	.short	0x001c
        /*0034*/ 	.byte	0x00, 0xf0, 0x11, 0x00


	//----- nvinfo : EIATTR_KPARAM_INFO
	.align		4
.L_19:
        /*0038*/ 	.byte	0x04, 0x17
        /*003a*/ 	.short	(.L_21 - .L_20)
.L_20:
        /*003c*/ 	.word	0x00000000
        /*0040*/ 	.short	0x0005
        /*0042*/ 	.short	0x0018
        /*0044*/ 	.byte	0x00, 0xf0, 0x11, 0x00


	//----- nvinfo : EIATTR_KPARAM_INFO
	.align		4
.L_21:
        /*0048*/ 	.byte	0x04, 0x17
        /*004a*/ 	.short	(.L_23 - .L_22)
.L_22:
        /*004c*/ 	.word	0x00000000
        /*0050*/ 	.short	0x0004
        /*0052*/ 	.short	0x0014
        /*0054*/ 	.byte	0x00, 0xf0, 0x11, 0x00


	//----- nvinfo : EIATTR_KPARAM_INFO
	.align		4
.L_23:
        /*0058*/ 	.byte	0x04, 0x17
        /*005a*/ 	.short	(.L_25 - .L_24)
.L_24:
        /*005c*/ 	.word	0x00000000
        /*0060*/ 	.short	0x0003
        /*0062*/ 	.short	0x0010
        /*0064*/ 	.byte	0x00, 0xf0, 0x11, 0x00


	//----- nvinfo : EIATTR_KPARAM_INFO
	.align		4
.L_25:
        /*0068*/ 	.byte	0x04, 0x17
        /*006a*/ 	.short	(.L_27 - .L_26)
.L_26:
        /*006c*/ 	.word	0x00000000
        /*0070*/ 	.short	0x0002
        /*0072*/ 	.short	0x000c
        /*0074*/ 	.byte	0x00, 0xf0, 0x11, 0x00


	//----- nvinfo : EIATTR_KPARAM_INFO
	.align		4
.L_27:
        /*0078*/ 	.byte	0x04, 0x17
        /*007a*/ 	.short	(.L_29 - .L_28)
.L_28:
        /*007c*/ 	.word	0x00000000
        /*0080*/ 	.short	0x0001
        /*0082*/ 	.short	0x0008
        /*0084*/ 	.byte	0x00, 0xf0, 0x11, 0x00


	//----- nvinfo : EIATTR_KPARAM_INFO
	.align		4
.L_29:
        /*0088*/ 	.byte	0x04, 0x17
        /*008a*/ 	.short	(.L_31 - .L_30)
.L_30:
        /*008c*/ 	.word	0x00000000
        /*0090*/ 	.short	0x0000
        /*0092*/ 	.short	0x0000
        /*0094*/ 	.byte	0x00, 0xf5, 0x21, 0x00


	//----- nvinfo : EIATTR_SPARSE_MMA_MASK
	.align		4
.L_31:
        /*0098*/ 	.byte	0x03, 0x50
        /*009a*/ 	.short	0x0000


	//----- nvinfo : EIATTR_MAXREG_COUNT
	.align		4
        /*009c*/ 	.byte	0x03, 0x1b
        /*009e*/ 	.short	0x00ff


	//----- nvinfo : EIATTR_MERCURY_ISA_VERSION
	.align		4
        /*00a0*/ 	.byte	0x03, 0x5f
        /*00a2*/ 	.short	0x0101


	//----- nvinfo : EIATTR_INT_WARP_WIDE_INSTR_OFFSETS
	.align		4
        /*00a4*/ 	.byte	0x04, 0x31
        /*00a6*/ 	.short	(.L_33 - .L_32)


	//   ....[0]....
.L_32:
        /*00a8*/ 	.word	0x00001050


	//----- nvinfo : EIATTR_VRC_CTA_INIT_COUNT
	.align		4
.L_33:
        /*00ac*/ 	.byte	0x02, 0x4a
	.zero		1
	.zero		1


	//----- nvinfo : EIATTR_EXIT_INSTR_OFFSETS
	.align		4
        /*00b0*/ 	.byte	0x04, 0x1c
        /*00b2*/ 	.short	(.L_35 - .L_34)


	//   ....[0]....
.L_34:
        /*00b4*/ 	.word	0x00000040


	//   ....[1]....
        /*00b8*/ 	.word	0x00001020


	//   ....[2]....
        /*00bc*/ 	.word	0x000010a0


	//----- nvinfo : EIATTR_CRS_STACK_SIZE
	.align		4
.L_35:
        /*00c0*/ 	.byte	0x04, 0x1e
        /*00c2*/ 	.short	(.L_37 - .L_36)
.L_36:
        /*00c4*/ 	.word	0x00000000


	//----- nvinfo : EIATTR_CBANK_PARAM_SIZE
	.align		4
.L_37:
        /*00c8*/ 	.byte	0x03, 0x19
        /*00ca*/ 	.short	0x0030


	//----- nvinfo : EIATTR_PARAM_CBANK
	.align		4
        /*00cc*/ 	.byte	0x04, 0x0a
        /*00ce*/ 	.short	(.L_39 - .L_38)
	.align		4
.L_38:
        /*00d0*/ 	.word	index@(.nv.constant0._ZN3vdd20corner_verify_kernelEPKhiiiiiiiPi)
        /*00d4*/ 	.short	0x0380
        /*00d6*/ 	.short	0x0030


	//----- nvinfo : EIATTR_SW_WAR
	.align		4
.L_39:
        /*00d8*/ 	.byte	0x04, 0x36
        /*00da*/ 	.short	(.L_41 - .L_40)
.L_40:
        /*00dc*/ 	.word	0x00000008
.L_41:


//--------------------- .nv.info._ZN3vdd18sync_detect_kernelEPKhiiPiS2_S2_S2_S2_ --------------------------
	.section	.nv.info._ZN3vdd18sync_detect_kernelEPKhiiPiS2_S2_S2_S2_,"",@"SHT_CUDA_INFO"
	.sectionflags	@""
	.align	4


	//----- nvinfo : EIATTR_CUDA_API_VERSION
	.align		4
        /*0000*/ 	.byte	0x04, 0x37
        /*0002*/ 	.short	(.L_43 - .L_42)
.L_42:
        /*0004*/ 	.word	0x00000082


	//----- nvinfo : EIATTR_KPARAM_INFO
	.align		4
.L_43:
        /*0008*/ 	.byte	0x04, 0x17
        /*000a*/ 	.short	(.L_45 - .L_44)
.L_44:
        /*000c*/ 	.word	0x00000000
        /*0010*/ 	.short	0x0007
        /*0012*/ 	.short	0x0030
        /*0014*/ 	.byte	0x00, 0xf5, 0x21, 0x00


	//----- nvinfo : EIATTR_KPARAM_INFO
	.align		4
.L_45:
        /*0018*/ 	.byte	0x04, 0x17
        /*001a*/ 	.short	(.L_47 - .L_46)
.L_46:
        /*001c*/ 	.word	0x00000000
        /*0020*/ 	.short	0x0006
        /*0022*/ 	.short	0x0028
        /*0024*/ 	.byte	0x00, 0xf5, 0x21, 0x00


	//----- nvinfo : EIATTR_KPARAM_INFO
	.align		4
.L_47:
        /*0028*/ 	.byte	0x04, 0x17
        /*002a*/ 	.short	(.L_49 - .L_48)
.L_48:
        /*002c*/ 	.word	0x00000000
        /*0030*/ 	.short	0x0005
        /*0032*/ 	.short	0x0020
        /*0034*/ 	.byte	0x00, 0xf5, 0x21, 0x00


	//----- nvinfo : EIATTR_KPARAM_INFO
	.align		4
.L_49:
        /*0038*/ 	.byte	0x04, 0x17
        /*003a*/ 	.short	(.L_51 - .L_50)
.L_50:
        /*003c*/ 	.word	0x00000000
        /*0040*/ 	.short	0x0004
        /*0042*/ 	.short	0x0018
        /*0044*/ 	.byte	0x00, 0xf5, 0x21, 0x00


	//----- nvinfo : EIATTR_KPARAM_INFO
	.align		4
.L_51:
        /*0048*/ 	.byte	0x04, 0x17
        /*004a*/ 	.short	(.L_53 - .L_52)
.L_52:
        /*004c*/ 	.word	0x00000000
        /*0050*/ 	.short	0x0003
        /*0052*/ 	.short	0x0010
        /*0054*/ 	.byte	0x00, 0xf5, 0x21, 0x00


	//----- nvinfo : EIATTR_KPARAM_INFO
	.align		4
.L_53:
        /*0058*/ 	.byte	0x04, 0x17
        /*005a*/ 	.short	(.L_55 - .L_54)
.L_54:
        /*005c*/ 	.word	0x00000000
        /*0060*/ 	.short	0x0002
        /*0062*/ 	.short	0x000c
        /*0064*/ 	.byte	0x00, 0xf0, 0x11, 0x00


	//----- nvinfo : EIATTR_KPARAM_INFO
	.align		4
.L_55:
        /*0068*/ 	.byte	0x04, 0x17
        /*006a*/ 	.short	(.L_57 - .L_56)
.L_56:
        /*006c*/ 	.word	0x00000000
        /*0070*/ 	.short	0x0001
        /*0072*/ 	.short	0x0008
        /*0074*/ 	.byte	0x00, 0xf0, 0x11, 0x00


	//----- nvinfo : EIATTR_KPARAM_INFO
	.align		4
.L_57:
        /*0078*/ 	.byte	0x04, 0x17
        /*007a*/ 	.short	(.L_59 - .L_58)
.L_58:
        /*007c*/ 	.word	0x00000000
        /*0080*/ 	.short	0x0000
        /*0082*/ 	.short	0x0000
        /*0084*/ 	.byte	0x00, 0xf5, 0x21, 0x00


	//----- nvinfo : EIATTR_SPARSE_MMA_MASK
	.align		4
.L_59:
        /*0088*/ 	.byte	0x03, 0x50
        /*008a*/ 	.short	0x0000


	//----- nvinfo : EIATTR_MAXREG_COUNT
	.align		4
        /*008c*/ 	.byte	0x03, 0x1b
        /*008e*/ 	.short	0x00ff


	//----- nvinfo : EIATTR_MERCURY_ISA_VERSION
	.align		4
        /*0090*/ 	.byte	0x03, 0x5f
        /*0092*/ 	.short	0x0101


	//----- nvinfo : EIATTR_INT_WARP_WIDE_INSTR_OFFSETS
	.align		4
        /*0094*/ 	.byte	0x04, 0x31
        /*0096*/ 	.short	(.L_61 - .L_60)


	//   ....[0]....
.L_60:
        /*0098*/ 	.word	0x000003c0


	//   ....[1]....
        /*009c*/ 	.word	0x00000430


	//   ....[2]....
        /*00a0*/ 	.word	0x00000460


	//   ....[3]....
        /*00a4*/ 	.word	0x00000490


	//   ....[4]....
        /*00a8*/ 	.word	0x000004a0


	//----- nvinfo : EIATTR_VRC_CTA_INIT_COUNT
	.align		4
.L_61:
        /*00ac*/ 	.byte	0x02, 0x4a
	.zero		1
	.zero		1


	//----- nvinfo : EIATTR_EXIT_INSTR_OFFSETS
	.align		4
        /*00b0*/ 	.byte	0x04, 0x1c
        /*00b2*/ 	.short	(.L_63 - .L_62)


	//   ....[0]....
.L_62:
        /*00b4*/ 	.word	0x00000080


	//   ....[1]....
        /*00b8*/ 	.word	0x00000320


	//   ....[2]....
        /*00bc*/ 	.word	0x00000360


	//   ....[3]....
        /*00c0*/ 	.word	0x00000560


	//----- nvinfo : EIATTR_CRS_STACK_SIZE
	.align		4
.L_63:
        /*00c4*/ 	.byte	0x04, 0x1e
        /*00c6*/ 	.short	(.L_65 - .L_64)
.L_64:
        /*00c8*/ 	.word	0x00000000


	//----- nvinfo : EIATTR_CBANK_PARAM_SIZE
	.align		4
.L_65:
        /*00cc*/ 	.byte	0x03, 0x19
        /*00ce*/ 	.short	0x0038


	//----- nvinfo : EIATTR_PARAM_CBANK
	.align		4
        /*00d0*/ 	.byte	0x04, 0x0a
        /*00d2*/ 	.short	(.L_67 - .L_66)
	.align		4
.L_66:
        /*00d4*/ 	.word	index@(.nv.constant0._ZN3vdd18sync_detect_kernelEPKhiiPiS2_S2_S2_S2_)
        /*00d8*/ 	.short	0x0380
        /*00da*/ 	.short	0x0038


	//----- nvinfo : EIATTR_SW_WAR
	.align		4
.L_67:
        /*00dc*/ 	.byte	0x04, 0x36
        /*00de*/ 	.short	(.L_69 - .L_68)
.L_68:
        /*00e0*/ 	.word	0x00000008
.L_69:


//--------------------- .nv.callgraph             --------------------------
	.section	.nv.callgraph,"",@"SHT_CUDA_CALLGRAPH"
	.align	4
	.sectionentsize	8
	.align		4
        /*0000*/ 	.word	0x00000000
	.align		4
        /*0004*/ 	.word	0xffffffff
	.align		4
        /*0008*/ 	.word	0x00000000
	.align		4
        /*000c*/ 	.word	0xfffffffe
	.align		4
        /*0010*/ 	.word	0x00000000
	.align		4
        /*0014*/ 	.word	0xfffffffd
	.align		4
        /*0018*/ 	.word	0x00000000
	.align		4
        /*001c*/ 	.word	0xfffffffc


//--------------------- .text._ZN3vdd20corner_verify_kernelEPKhiiiiiiiPi --------------------------
	.section	.text._ZN3vdd20corner_verify_kernelEPKhiiiiiiiPi,"ax",@progbits
	.align	128
        .global         _ZN3vdd20corner_verify_kernelEPKhiiiiiiiPi
        .type           _ZN3vdd20corner_verify_kernelEPKhiiiiiiiPi,@function
        .size           _ZN3vdd20corner_verify_kernelEPKhiiiiiiiPi,(.L_x_7 - _ZN3vdd20corner_verify_kernelEPKhiiiiiiiPi)
        .other          _ZN3vdd20corner_verify_kernelEPKhiiiiiiiPi,@"STO_CUDA_ENTRY STV_DEFAULT"
_ZN3vdd20corner_verify_kernelEPKhiiiiiiiPi:
.text._ZN3vdd20corner_verify_kernelEPKhiiiiiiiPi:
[----:B------:R-:W0:Y:S01]  /*0000*/  LDC R1, c[0x0][0x37c] ;  /* 0x0000df00ff017b82 */ /* 0x000e220000000800 */
[----:B------:R-:W1:Y:S01]  /*0010*/  S2R R4, SR_TID.X ;  /* 0x0000000000047919 */ /* 0x000e620000002100 */
[----:B0-----:R-:W-:Y:S01]  /*0020*/  VIADD R1, R1, 0xffffffd8 ;  /* 0xffffffd801017836 */ /* 0x001fe20000000000 */
[----:B-1----:R-:W-:-:S13]  /*0030*/  ISETP.GT.U32.AND P0, PT, R4, 0x3, PT ;  /* 0x000000030400780c */ /* 0x002fda0003f04070 */
[----:B------:R-:W-:Y:S05]  /*0040*/  @P0 EXIT ;  /* 0x000000000000094d */ /* 0x000fea0003800000 */
[----:B------:R-:W0:Y:S01]  /*0050*/  LDCU UR4, c[0x0][0x390] ;  /* 0x00007200ff0477ac */ /* 0x000e220008000800 */
[----:B------:R-:W-:Y:S01]  /*0060*/  STL.U8 [R1+0x4], RZ ;  /* 0x000004ff01007387 */ /* 0x000fe20000100000 */
[----:B------:R-:W-:Y:S01]  /*0070*/  ISETP.GT.AND P0, PT, R4, 0x1, PT ;  /* 0x000000010400780c */ /* 0x000fe20003f04270 */
[----:B------:R-:W-:Y:S01]  /*0080*/  IMAD.MOV.U32 R0, RZ, RZ, 0x1 ;  /* 0x00000001ff007424 */ /* 0x000fe200078e00ff */
[----:B------:R-:W-:Y:S01]  /*0090*/  BSSY.RECONVERGENT B0, `(.L_x_0) ;  /* 0x000003b000007945 */ /* 0x000fe20003800200 */
[----:B------:R-:W-:Y:S01]  /*00a0*/  STL.U8 [R1+0x8], RZ ;  /* 0x000008ff01007387 */ /* 0x000fe20000100000 */
[----:B------:R-:W-:-:S03]  /*00b0*/  VIADD R3, R1, 0x12 ;  /* 0x0000001201037836 */ /* 0x000fc60000000000 */
[----:B------:R-:W-:Y:S04]  /*00c0*/  STL.U8 [R1+0x9], RZ ;  /* 0x000009ff01007387 */ /* 0x000fe80000100000 */
[----:B------:R-:W-:Y:S04]  /*00d0*/  STL.U8 [R1+0xd], RZ ;  /* 0x00000dff01007387 */ /* 0x000fe80000100000 */
[----:B------:R-:W-:Y:S01]  /*00e0*/  STL.U8 [R1+0x14], RZ ;  /* 0x000014ff01007387 */ /* 0x000fe20000100000 */
[----:B0-----:R-:W-:-:S03]  /*00f0*/  IMAD.U32 R2, RZ, RZ, UR4 ;  /* 0x00000004ff027e24 */ /* 0x001fc6000f8e00ff */
[----:B------:R-:W-:Y:S04]  /*0100*/  STL.U8 [R1+0x16], RZ ;  /* 0x000016ff01007387 */ /* 0x000fe80000100000 */
[----:B------:R-:W-:Y:S04]  /*0110*/  STL.U8 [R1+0x1b], RZ ;  /* 0x00001bff01007387 */ /* 0x000fe80000100000 */
[----:B------:R-:W-:Y:S04]  /*0120*/  STL.U8 [R1+0x1d], RZ ;  /* 0x00001dff01007387 */ /* 0x000fe80000100000 */
[----:B------:R-:W-:Y:S04]  /*0130*/  STL.U8 [R1+0x1f], RZ ;  /* 0x00001fff01007387 */ /* 0x000fe80000100000 */
[----:B------:R-:W-:Y:S04]  /*0140*/  STL.U8 [R1], R0 ;  /* 0x0000000001007387 */ /* 0x000fe80000100000 */
[----:B------:R-:W-:Y:S04]  /*0150*/  STL.U8 [R1+0x1], R0 ;  /* 0x0000010001007387 */ /* 0x000fe80000100000 */
        /* <DEDUP_REMOVED lines=24> */
[----:B------:R0:W-:Y:S02]  /*02e0*/  STL.U8 [R1+0x23], R0 ;  /* 0x0000230001007387 */ /* 0x0001e40000100000 */
[----:B0-----:R-:W-:Y:S01]  /*02f0*/  VIADD R0, R1, 0x1b ;  /* 0x0000001b01007836 */ /* 0x001fe20000000000 */
[----:B------:R-:W-:Y:S06]  /*0300*/  @P0 BRA `(.L_x_1) ;  /* 0x00000000002c0947 */ /* 0x000fec0003800000 */
[----:B------:R-:W0:Y:S01]  /*0310*/  LDCU UR4, c[0x0][0x394] ;  /* 0x00007280ff0477ac */ /* 0x000e220008000800 */
[----:B------:R-:W-:Y:S01]  /*0320*/  ISETP.NE.AND P0, PT, R4, RZ, PT ;  /* 0x000000ff0400720c */ /* 0x000fe20003f05270 */
[----:B------:R-:W-:Y:S02]  /*0330*/  IMAD.MOV.U32 R0, RZ, RZ, R1 ;  /* 0x000000ffff007224 */ /* 0x000fe400078e0001 */
[----:B0-----:R-:W-:-:S10]  /*0340*/  IMAD.U32 R4, RZ, RZ, UR4 ;  /* 0x00000004ff047e24 */ /* 0x001fd4000f8e00ff */
[----:B------:R-:W-:Y:S05]  /*0350*/  @!P0 BRA `(.L_x_2) ;  /* 0x0000000000388947 */ /* 0x000fea0003800000 */
[----:B------:R-:W0:Y:S01]  /*0360*/  LDCU UR4, c[0x0][0x3a0] ;  /* 0x00007400ff0477ac */ /* 0x000e220008000800 */
[----:B------:R-:W-:Y:S01]  /*0370*/  VIADD R0, R1, 0x9 ;  /* 0x0000000901007836 */ /* 0x000fe20000000000 */
[----:B------:R-:W0:Y:S02]  /*0380*/  LDCU UR5, c[0x0][0x398] ;  /* 0x00007300ff0577ac */ /* 0x000e240008000800 */
[----:B0-----:R-:W-:-:S06]  /*0390*/  UIMAD UR4, UR4, -0x3, UR5 ;  /* 0xfffffffd040478a4 */ /* 0x001fcc000f8e0205 */
[----:B------:R-:W-:Y:S01]  /*03a0*/  IMAD.U32 R2, RZ, RZ, UR4 ;  /* 0x00000004ff027e24 */ /* 0x000fe2000f8e00ff */
[----:B------:R-:W-:Y:S06]  /*03b0*/  BRA `(.L_x_2) ;  /* 0x0000000000207947 */ /* 0x000fec0003800000 */
.L_x_1:
[----:B------:R-:W-:Y:S01]  /*03c0*/  ISETP.NE.AND P0, PT, R4, 0x2, PT ;  /* 0x000000020400780c */ /* 0x000fe20003f05270 */
[----:B------:R-:W0:-:S12]  /*03d0*/  LDC R5, c[0x0][0x3a0] ;  /* 0x0000e800ff057b82 */ /* 0x000e180000000800 */
[----:B------:R-:W0:Y:S01]  /*03e0*/  @P0 LDC.64 R6, c[0x0][0x398] ;  /* 0x0000e600ff060b82 */ /* 0x000e220000000a00 */
[----:B------:R-:W-:-:S07]  /*03f0*/  @!P0 IMAD.MOV.U32 R0, RZ, RZ, R3 ;  /* 0x000000ffff008224 */ /* 0x000fce00078e0003 */
[----:B------:R-:W1:Y:S01]  /*0400*/  @!P0 LDC R8, c[0x0][0x39c] ;  /* 0x0000e700ff088b82 */ /* 0x000e620000000800 */
[C---:B0-----:R-:W-:Y:S02]  /*0410*/  @P0 IMAD R4, R5.reuse, -0x3, R7 ;  /* 0xfffffffd05040824 */ /* 0x041fe400078e0207 */
[C---:B------:R-:W-:Y:S02]  /*0420*/  @P0 IMAD R2, R5.reuse, -0x3, R6 ;  /* 0xfffffffd05020824 */ /* 0x040fe400078e0206 */
[----:B-1----:R-:W-:-:S07]  /*0430*/  @!P0 IMAD R4, R5, -0x3, R8 ;  /* 0xfffffffd05048824 */ /* 0x002fce00078e0208 */
.L_x_2:
[----:B------:R-:W-:Y:S05]  /*0440*/  BSYNC.RECONVERGENT B0 ;  /* 0x0000000000007941 */ /* 0x000fea0003800200 */
.L_x_0:
[----:B------:R-:W0:Y:S01]  /*0450*/  LDCU UR8, c[0x0][0x3a0] ;  /* 0x00007400ff0877ac */ /* 0x000e220008000800 */
[----:B------:R-:W1:Y:S01]  /*0460*/  LDCU.64 UR6, c[0x0][0x388] ;  /* 0x00007100ff0677ac */ /* 0x000e620008000a00 */
[----:B0-----:R-:W-:-:S04]  /*0470*/  ULEA.HI UR4, UR8, UR8, URZ, 0x1 ;  /* 0x0000000808047291 */ /* 0x001fc8000f8f08ff */
[----:B------:R-:W-:-:S06]  /*0480*/  USHF.R.S32.HI UR4, URZ, 0x1, UR4 ;  /* 0x00000001ff047899 */ /* 0x000fcc0008011404 */
[----:B------:R-:W-:Y:S02]  /*0490*/  VIADD R4, R4, UR4 ;  /* 0x0000000404047c36 */ /* 0x000fe40008000000 */
[----:B------:R-:W-:-:S03]  /*04a0*/  VIADD R18, R2, UR4 ;  /* 0x0000000402127c36 */ /* 0x000fc60008000000 */
[----:B-1----:R-:W-:Y:S01]  /*04b0*/  ISETP.GE.AND P1, PT, R4, UR7, PT ;  /* 0x0000000704007c0c */ /* 0x002fe2000bf26270 */
[C---:B------:R-:W-:Y:S01]  /*04c0*/  VIADD R13, R18.reuse, UR8 ;  /* 0x00000008120d7c36 */ /* 0x040fe20008000000 */
[----:B------:R-:W-:Y:S01]  /*04d0*/  ISETP.GE.AND P3, PT, R18, UR6, PT ;  /* 0x0000000612007c0c */ /* 0x000fe2000bf66270 */
[----:B------:R-:W0:Y:S01]  /*04e0*/  LDCU.64 UR4, c[0x0][0x358] ;  /* 0x00006b00ff0477ac */ /* 0x000e220008000a00 */
[----:B------:R-:W-:Y:S02]  /*04f0*/  ISETP.GT.AND P1, PT, R4, -0x1, !P1 ;  /* 0xffffffff0400780c */ /* 0x000fe40004f24270 */
[----:B------:R-:W-:Y:S02]  /*0500*/  ISETP.GT.AND P3, PT, R18, -0x1, !P3 ;  /* 0xffffffff1200780c */ /* 0x000fe40005f64270 */
[----:B------:R-:W-:Y:S02]  /*0510*/  ISETP.GE.AND P4, PT, R13, UR6, PT ;  /* 0x000000060d007c0c */ /* 0x000fe4000bf86270 */
[----:B------:R-:W-:-:S02]  /*0520*/  PLOP3.LUT P0, PT, P3, P1, PT, 0x80, 0x8 ;  /* 0x000000000008781c */ /* 0x000fc40001f03070 */
[----:B------:R-:W-:-:S04]  /*0530*/  ISETP.GT.AND P4, PT, R13, -0x1, !P4 ;  /* 0xffffffff0d00780c */ /* 0x000fc80006784270 */
[----:B------:R-:W-:Y:S01]  /*0540*/  PLOP3.LUT P6, PT, P4, P1, PT, 0x80, 0x8 ;  /* 0x000000000008781c */ /* 0x000fe200027c3070 */
[----:B------:R-:W-:Y:S01]  /*0550*/  VIADD R19, R13, UR8 ;  /* 0x000000080d137c36 */ /* 0x000fe20008000000 */
[----:B------:R-:W-:-:S05]  /*0560*/  P2R R11, PR, RZ, 0x10 ;  /* 0x00000010ff0b7803 */ /* 0x000fca0000000000 */
[----:B------:R-:W1:Y:S01]  /*0570*/  @P0 LDC.64 R8, c[0x0][0x380] ;  /* 0x0000e000ff080b82 */ /* 0x000e620000000a00 */
[----:B------:R-:W-:-:S04]  /*0580*/  @P0 IMAD R5, R4, UR6, R18 ;  /* 0x0000000604050c24 */ /* 0x000fc8000f8e0212 */
[----:B------:R-:W-:Y:S01]  /*0590*/  @P0 IMAD R5, R5, 0x3, RZ ;  /* 0x0000000305050824 */ /* 0x000fe200078e02ff */
[----:B------:R-:W2:Y:S01]  /*05a0*/  @P6 LDL.U8 R17, [R0+0x1] ;  /* 0x0000010000116983 */ /* 0x000ea20000100000 */
[----:B------:R-:W-:Y:S01]  /*05b0*/  @P6 IMAD R7, R4, UR6, R13 ;  /* 0x0000000604076c24 */ /* 0x000fe2000f8e020d */
[----:B------:R-:W3:Y:S03]  /*05c0*/  @P6 LDC.64 R2, c[0x0][0x380] ;  /* 0x0000e000ff026b82 */ /* 0x000ee60000000a00 */
[----:B------:R-:W-:Y:S01]  /*05d0*/  @P6 IMAD R10, R7, 0x3, RZ ;  /* 0x00000003070a6824 */ /* 0x000fe200078e02ff */
[----:B-1----:R-:W-:-:S04]  /*05e0*/  @P0 IADD3 R6, P2, PT, R5, R8, RZ ;  /* 0x0000000805060210 */ /* 0x002fc80007f5e0ff */
[----:B------:R-:W-:Y:S02]  /*05f0*/  @P0 LEA.HI.X.SX32 R7, R5, R9, 0x1, P2 ;  /* 0x0000000905070211 */ /* 0x000fe400010f0eff */
[----:B---3--:R-:W-:-:S03]  /*0600*/  @P6 IADD3 R2, P2, PT, R10, R2, RZ ;  /* 0x000000020a026210 */ /* 0x008fc60007f5e0ff */
[----:B0-----:R-:W3:Y:S04]  /*0610*/  @P0 LDG.E.U8 R5, desc[UR4][R6.64] ;  /* 0x0000000406050981 */ /* 0x001ee8000c1e1100 */
[----:B------:R-:W3:Y:S04]  /*0620*/  @P0 LDG.E.U8 R8, desc[UR4][R6.64+0x1] ;  /* 0x0000010406080981 */ /* 0x000ee8000c1e1100 */
[----:B------:R0:W3:Y:S01]  /*0630*/  @P0 LDG.E.U8 R9, desc[UR4][R6.64+0x2] ;  /* 0x0000020406090981 */ /* 0x0000e2000c1e1100 */
[----:B------:R-:W-:-:S03]  /*0640*/  @P6 LEA.HI.X.SX32 R3, R10, R3, 0x1, P2 ;  /* 0x000000030a036211 */ /* 0x000fc600010f0eff */
[----:B------:R-:W4:Y:S04]  /*0650*/  @P0 LDL.U8 R10, [R0] ;  /* 0x00000000000a0983 */ /* 0x000f280000100000 */
[----:B------:R-:W5:Y:S04]  /*0660*/  @P6 LDG.E.U8 R14, desc[UR4][R2.64] ;  /* 0x00000004020e6981 */ /* 0x000f68000c1e1100 */
[----:B------:R-:W5:Y:S04]  /*0670*/  @P6 LDG.E.U8 R15, desc[UR4][R2.64+0x1] ;  /* 0x00000104020f6981 */ /* 0x000f68000c1e1100 */
[----:B------:R1:W5:Y:S01]  /*0680*/  @P6 LDG.E.U8 R16, desc[UR4][R2.64+0x2] ;  /* 0x0000020402106981 */ /* 0x000362000c1e1100 */
[----:B------:R-:W-:-:S04]  /*0690*/  ISETP.GE.AND P2, PT, R19, UR6, PT ;  /* 0x0000000613007c0c */ /* 0x000fc8000bf46270 */
[----:B------:R-:W-:-:S04]  /*06a0*/  ISETP.GT.AND P5, PT, R19, -0x1, !P2 ;  /* 0xffffffff1300780c */ /* 0x000fc800057a4270 */
[----:B------:R-:W-:-:S13]  /*06b0*/  PLOP3.LUT P1, PT, P5, P1, PT, 0x80, 0x8 ;  /* 0x000000000008781c */ /* 0x000fda0002f23070 */
[----:B0-----:R-:W0:Y:S01]  /*06c0*/  @P1 LDC.64 R6, c[0x0][0x380] ;  /* 0x0000e000ff061b82 */ /* 0x001e220000000a00 */
[----:B-1----:R-:W-:Y:S02]  /*06d0*/  @P1 IMAD R2, R4, UR6, R19 ;  /* 0x0000000604021c24 */ /* 0x002fe4000f8e0213 */
[----:B------:R-:W-:Y:S01]  /*06e0*/  IMAD.MOV.U32 R12, RZ, RZ, RZ ;  /* 0x000000ffff0c7224 */ /* 0x000fe200078e00ff */
[----:B------:R-:W-:Y:S02]  /*06f0*/  P2R R3, PR, RZ, 0x20 ;  /* 0x00000020ff037803 */ /* 0x000fe40000000000 */
[----:B---3--:R-:W-:-:S04]  /*0700*/  @P0 IADD3 R5, PT, PT, R9, R8, R5 ;  /* 0x0000000809050210 */ /* 0x008fc80007ffe005 */
[----:B------:R-:W-:-:S04]  /*0710*/  @P0 ISETP.GE.U32.AND P2, PT, R5, 0x183, PT ;  /* 0x000001830500080c */ /* 0x000fc80003f46070 */
[----:B----4-:R-:W-:Y:S01]  /*0720*/  @P0 ISETP.EQ.XOR P2, PT, R10, 0x1, !P2 ;  /* 0x000000010a00080c */ /* 0x010fe20005742a70 */
[----:B------:R-:W-:-:S03]  /*0730*/  @P1 IMAD R5, R2, 0x3, RZ ;  /* 0x0000000302051824 */ /* 0x000fc600078e02ff */
[----:B------:R-:W-:Y:S02]  /*0740*/  @P0 SEL R12, RZ, 0x1, !P2 ;  /* 0x00000001ff0c0807 */ /* 0x000fe40005000000 */
[----:B-----5:R-:W-:Y:S01]  /*0750*/  @P6 IADD3 R14, PT, PT, R16, R15, R14 ;  /* 0x0000000f100e6210 */ /* 0x020fe20007ffe00e */
[----:B------:R-:W-:-:S03]  /*0760*/  VIADD R2, R4, UR8 ;  /* 0x0000000804027c36 */ /* 0x000fc60008000000 */
[----:B------:R-:W-:Y:S02]  /*0770*/  @P6 ISETP.GE.U32.AND P2, PT, R14, 0x183, PT ;  /* 0x000001830e00680c */ /* 0x000fe40003f46070 */
[----:B------:R-:W-:Y:S01]  /*0780*/  ISETP.GE.AND P5, PT, R2, UR7, PT ;  /* 0x0000000702007c0c */ /* 0x000fe2000bfa6270 */
[----:B------:R-:W3:Y:S01]  /*0790*/  @P1 LDL.U8 R14, [R0+0x2] ;  /* 0x00000200000e1983 */ /* 0x000ee20000100000 */
[----:B--2---:R-:W-:Y:S02]  /*07a0*/  @P6 ISETP.EQ.XOR P2, PT, R17, 0x1, !P2 ;  /* 0x000000011100680c */ /* 0x004fe40005742a70 */
[----:B------:R-:W-:Y:S02]  /*07b0*/  PLOP3.LUT P0, PT, PT, PT, PT, 0x80, 0x8 ;  /* 0x000000000008781c */ /* 0x000fe40003f0f070 */
[----:B------:R-:W-:Y:S02]  /*07c0*/  @P6 PLOP3.LUT P0, PT, P2, PT, PT, 0x80, 0x8 ;  /* 0x000000000008681c */ /* 0x000fe4000170f070 */
[----:B0-----:R-:W-:-:S02]  /*07d0*/  @P1 IADD3 R6, P2, PT, R5, R6, RZ ;  /* 0x0000000605061210 */ /* 0x001fc40007f5e0ff */
[----:B------:R-:W-:Y:S02]  /*07e0*/  ISETP.GT.AND P5, PT, R2, -0x1, !P5 ;  /* 0xffffffff0200780c */ /* 0x000fe40006fa4270 */
[----:B------:R-:W-:Y:S02]  /*07f0*/  @P1 LEA.HI.X.SX32 R7, R5, R7, 0x1, P2 ;  /* 0x0000000705071211 */ /* 0x000fe400010f0eff */
[----:B------:R-:W-:-:S03]  /*0800*/  PLOP3.LUT P2, PT, P3, P5, PT, 0x80, 0x8 ;  /* 0x000000000008781c */ /* 0x000fc60001f4b070 */
[----:B------:R-:W2:Y:S10]  /*0810*/  @P1 LDG.E.U8 R10, desc[UR4][R6.64+0x2] ;  /* 0x00000204060a1981 */ /* 0x000eb4000c1e1100 */
[----:B------:R-:W0:Y:S01]  /*0820*/  @P2 LDC.64 R8, c[0x0][0x380] ;  /* 0x0000e000ff082b82 */ /* 0x000e220000000a00 */
[----:B------:R-:W-:Y:S01]  /*0830*/  @P2 IMAD R4, R2, UR6, R18 ;  /* 0x0000000602042c24 */ /* 0x000fe2000f8e0212 */
[----:B------:R-:W4:Y:S03]  /*0840*/  @P2 LDL.U8 R17, [R0+0x3] ;  /* 0x0000030000112983 */ /* 0x000f260000100000 */
[----:B------:R-:W-:-:S05]  /*0850*/  @P2 IMAD R5, R4, 0x3, RZ ;  /* 0x0000000304052824 */ /* 0x000fca00078e02ff */
[C---:B0-----:R-:W-:Y:S02]  /*0860*/  @P2 IADD3 R4, P4, PT, R5.reuse, R8, RZ ;  /* 0x0000000805042210 */ /* 0x041fe40007f9e0ff */
[----:B------:R-:W2:Y:S02]  /*0870*/  @P1 LDG.E.U8 R8, desc[UR4][R6.64] ;  /* 0x0000000406081981 */ /* 0x000ea4000c1e1100 */
[----:B------:R-:W-:Y:S02]  /*0880*/  @P2 LEA.HI.X.SX32 R5, R5, R9, 0x1, P4 ;  /* 0x0000000905052211 */ /* 0x000fe400020f0eff */
[----:B------:R0:W2:Y:S01]  /*0890*/  @P1 LDG.E.U8 R9, desc[UR4][R6.64+0x1] ;  /* 0x0000010406091981 */ /* 0x0000a2000c1e1100 */
[----:B------:R-:W-:Y:S02]  /*08a0*/  @P6 VIADD R15, R12, 0x1 ;  /* 0x000000010c0f6836 */ /* 0x000fe40000000000 */
[----:B------:R-:W-:Y:S01]  /*08b0*/  @!P0 IMAD.MOV R15, RZ, RZ, R12 ;  /* 0x000000ffff0f8224 */ /* 0x000fe200078e020c */
[----:B------:R-:W5:Y:S03]  /*08c0*/  @P2 LDG.E.U8 R16, desc[UR4][R4.64+0x2] ;  /* 0x0000020404102981 */ /* 0x000f66000c1e1100 */
[----:B------:R-:W-:-:S02]  /*08d0*/  @P6 IMAD.MOV.U32 R12, RZ, RZ, R15 ;  /* 0x000000ffff0c6224 */ /* 0x000fc400078e000f */
[----:B------:R-:W5:Y:S02]  /*08e0*/  @P2 LDG.E.U8 R15, desc[UR4][R4.64+0x1] ;  /* 0x00000104040f2981 */ /* 0x000f64000c1e1100 */
[----:B0-----:R-:W-:Y:S02]  /*08f0*/  @P1 VIADD R6, R12, 0x1 ;  /* 0x000000010c061836 */ /* 0x001fe40000000000 */
[----:B------:R-:W-:Y:S01]  /*0900*/  VIADD R20, R2, UR8 ;  /* 0x0000000802147c36 */ /* 0x000fe20008000000 */
[----:B--2---:R-:W-:-:S04]  /*0910*/  @P1 IADD3 R8, PT, PT, R10, R9, R8 ;  /* 0x000000090a081210 */ /* 0x004fc80007ffe008 */
[----:B------:R-:W-:-:S04]  /*0920*/  @P1 ISETP.GE.U32.AND P0, PT, R8, 0x183, PT ;  /* 0x000001830800180c */ /* 0x000fc80003f06070 */
[----:B---3--:R-:W-:Y:S02]  /*0930*/  @P1 ISETP.EQ.XOR P4, PT, R14, 0x1, !P0 ;  /* 0x000000010e00180c */ /* 0x008fe40004782a70 */
[----:B------:R0:W5:Y:S01]  /*0940*/  @P2 LDG.E.U8 R14, desc[UR4][R4.64] ;  /* 0x00000004040e2981 */ /* 0x000162000c1e1100 */
[----:B------:R-:W-:Y:S02]  /*0950*/  PLOP3.LUT P0, PT, PT, PT, PT, 0x80, 0x8 ;  /* 0x000000000008781c */ /* 0x000fe40003f0f070 */
[----:B------:R-:W-:Y:S02]  /*0960*/  @P1 PLOP3.LUT P0, PT, P4, PT, PT, 0x80, 0x8 ;  /* 0x000000000008181c */ /* 0x000fe4000270f070 */
[----:B------:R-:W-:-:S04]  /*0970*/  ISETP.NE.AND P4, PT, R11, RZ, PT ;  /* 0x000000ff0b00720c */ /* 0x000fc80003f85270 */
[----:B------:R-:W-:-:S07]  /*0980*/  PLOP3.LUT P6, PT, P4, P5, PT, 0x80, 0x8 ;  /* 0x000000000008781c */ /* 0x000fce00027cb070 */
[----:B------:R-:W-:Y:S01]  /*0990*/  @!P0 IMAD.MOV R6, RZ, RZ, R12 ;  /* 0x000000ffff068224 */ /* 0x000fe200078e020c */
[----:B------:R-:W-:-:S03]  /*09a0*/  ISETP.GE.AND P0, PT, R20, UR7, PT ;  /* 0x0000000714007c0c */ /* 0x000fc6000bf06270 */
[----:B------:R-:W-:Y:S01]  /*09b0*/  @P1 IMAD.MOV.U32 R12, RZ, RZ, R6 ;  /* 0x000000ffff0c1224 */ /* 0x000fe200078e0006 */
[----:B------:R-:W-:Y:S01]  /*09c0*/  ISETP.NE.AND P1, PT, R3, RZ, PT ;  /* 0x000000ff0300720c */ /* 0x000fe20003f25270 */
[----:B0-----:R-:W0:Y:S01]  /*09d0*/  @P6 LDC.64 R4, c[0x0][0x380] ;  /* 0x0000e000ff046b82 */ /* 0x001e220000000a00 */
[----:B------:R-:W-:Y:S02]  /*09e0*/  ISETP.GT.AND P0, PT, R20, -0x1, !P0 ;  /* 0xffffffff1400780c */ /* 0x000fe40004704270 */
[----:B------:R-:W-:Y:S02]  /*09f0*/  PLOP3.LUT P5, PT, P1, P5, PT, 0x80, 0x8 ;  /* 0x000000000008781c */ /* 0x000fe40000fab070 */
[----:B------:R-:W-:Y:S02]  /*0a00*/  PLOP3.LUT P3, PT, P3, P0, PT, 0x80, 0x8 ;  /* 0x000000000008781c */ /* 0x000fe40001f61070 */
[----:B------:R-:W-:Y:S02]  /*0a10*/  PLOP3.LUT P4, PT, P4, P0, PT, 0x80, 0x8 ;  /* 0x000000000008781c */ /* 0x000fe40002781070 */
[----:B------:R-:W-:-:S07]  /*0a20*/  PLOP3.LUT P1, PT, P1, P0, PT, 0x80, 0x8 ;  /* 0x000000000008781c */ /* 0x000fce0000f21070 */
[----:B------:R-:W1:Y:S01]  /*0a30*/  @P5 LDC.64 R8, c[0x0][0x380] ;  /* 0x0000e000ff085b82 */ /* 0x000e620000000a00 */
[C---:B------:R-:W-:Y:S01]  /*0a40*/  @P6 IMAD R3, R2.reuse, UR6, R13 ;  /* 0x0000000602036c24 */ /* 0x040fe2000f8e020d */
[----:B------:R-:W2:Y:S01]  /*0a50*/  @P3 LDL.U8 R24, [R0+0x6] ;  /* 0x0000060000183983 */ /* 0x000ea20000100000 */
[----:B------:R-:W-:Y:S02]  /*0a60*/  @P5 IMAD R22, R2, UR6, R19 ;  /* 0x0000000602165c24 */ /* 0x000fe4000f8e0213 */
[----:B------:R-:W-:Y:S01]  /*0a70*/  @P3 IMAD R23, R20, UR6, R18 ;  /* 0x0000000614173c24 */ /* 0x000fe2000f8e0212 */
[----:B------:R-:W3:Y:S02]  /*0a80*/  @P4 LDL.U8 R25, [R0+0x7] ;  /* 0x0000070000194983 */ /* 0x000ee40000100000 */
[----:B------:R-:W4:Y:S01]  /*0a90*/  @P3 LDC.64 R10, c[0x0][0x380] ;  /* 0x0000e000ff0a3b82 */ /* 0x000f220000000a00 */
[----:B------:R-:W-:-:S07]  /*0aa0*/  @P6 IMAD R21, R3, 0x3, RZ ;  /* 0x0000000303156824 */ /* 0x000fce00078e02ff */
[----:B------:R-:W4:Y:S01]  /*0ab0*/  @P4 LDC.64 R6, c[0x0][0x380] ;  /* 0x0000e000ff064b82 */ /* 0x000f220000000a00 */
[----:B0-----:R-:W-:Y:S01]  /*0ac0*/  @P6 IADD3 R4, P0, PT, R21, R4, RZ ;  /* 0x0000000415046210 */ /* 0x001fe20007f1e0ff */
[----:B------:R-:W-:-:S06]  /*0ad0*/  @P5 IMAD R22, R22, 0x3, RZ ;  /* 0x0000000316165824 */ /* 0x000fcc00078e02ff */
[----:B------:R-:W0:Y:S01]  /*0ae0*/  @P1 LDC.64 R2, c[0x0][0x380] ;  /* 0x0000e000ff021b82 */ /* 0x000e220000000a00 */
[----:B------:R-:W-:Y:S01]  /*0af0*/  @P6 LEA.HI.X.SX32 R5, R21, R5, 0x1, P0 ;  /* 0x0000000515056211 */ /* 0x000fe200000f0eff */
[----:B------:R-:W-:Y:S01]  /*0b00*/  @P3 IMAD R23, R23, 0x3, RZ ;  /* 0x0000000317173824 */ /* 0x000fe200078e02ff */
[----:B-1----:R-:W-:Y:S01]  /*0b10*/  @P5 IADD3 R8, P0, PT, R22, R8, RZ ;  /* 0x0000000816085210 */ /* 0x002fe20007f1e0ff */
[----:B------:R-:W-:-:S03]  /*0b20*/  @P4 IMAD R13, R20, UR6, R13 ;  /* 0x00000006140d4c24 */ /* 0x000fc6000f8e020d */
[----:B------:R-:W-:Y:S01]  /*0b30*/  @P5 LEA.HI.X.SX32 R9, R22, R9, 0x1, P0 ;  /* 0x0000000916095211 */ /* 0x000fe200000f0eff */
[----:B------:R-:W-:Y:S01]  /*0b40*/  @P4 IMAD R13, R13, 0x3, RZ ;  /* 0x000000030d0d4824 */ /* 0x000fe200078e02ff */
[C---:B----4-:R-:W-:Y:S01]  /*0b50*/  @P3 IADD3 R10, P0, PT, R23.reuse, R10, RZ ;  /* 0x0000000a170a3210 */ /* 0x050fe20007f1e0ff */
[----:B------:R-:W-:Y:S01]  /*0b60*/  @P1 IMAD R19, R20, UR6, R19 ;  /* 0x0000000614131c24 */ /* 0x000fe2000f8e0213 */
[----:B------:R-:W-:Y:S01]  /*0b70*/  P2R R18, PR, RZ, 0x40 ;  /* 0x00000040ff127803 */ /* 0x000fe20000000000 */
[----:B------:R-:W4:Y:S01]  /*0b80*/  @P5 LDG.E.U8 R22, desc[UR4][R8.64+0x2] ;  /* 0x0000020408165981 */ /* 0x000f22000c1e1100 */
[----:B------:R-:W-:Y:S01]  /*0b90*/  @P3 LEA.HI.X.SX32 R11, R23, R11, 0x1, P0 ;  /* 0x0000000b170b3211 */ /* 0x000fe200000f0eff */
[----:B------:R-:W-:Y:S01]  /*0ba0*/  @P1 IMAD R19, R19, 0x3, RZ ;  /* 0x0000000313131824 */ /* 0x000fe200078e02ff */
[----:B------:R-:W-:-:S03]  /*0bb0*/  @P4 IADD3 R6, P0, PT, R13, R6, RZ ;  /* 0x000000060d064210 */ /* 0x000fc60007f1e0ff */
[----:B------:R-:W2:Y:S01]  /*0bc0*/  @P3 LDG.E.U8 R21, desc[UR4][R10.64] ;  /* 0x000000040a153981 */ /* 0x000ea2000c1e1100 */
[----:B------:R-:W-:-:S03]  /*0bd0*/  @P4 LEA.HI.X.SX32 R7, R13, R7, 0x1, P0 ;  /* 0x000000070d074211 */ /* 0x000fc600000f0eff */
[----:B------:R-:W2:Y:S01]  /*0be0*/  @P3 LDG.E.U8 R20, desc[UR4][R10.64+0x1] ;  /* 0x000001040a143981 */ /* 0x000ea2000c1e1100 */
[----:B0-----:R-:W-:-:S03]  /*0bf0*/  @P1 IADD3 R2, P0, PT, R19, R2, RZ ;  /* 0x0000000213021210 */ /* 0x001fc60007f1e0ff */
[----:B------:R-:W2:Y:S01]  /*0c00*/  @P3 LDG.E.U8 R26, desc[UR4][R10.64+0x2] ;  /* 0x000002040a1a3981 */ /* 0x000ea2000c1e1100 */
[----:B------:R-:W-:-:S03]  /*0c10*/  @P1 LEA.HI.X.SX32 R3, R19, R3, 0x1, P0 ;  /* 0x0000000313031211 */ /* 0x000fc600000f0eff */
[----:B------:R-:W3:Y:S04]  /*0c20*/  @P5 LDL.U8 R19, [R0+0x5] ;  /* 0x0000050000135983 */ /* 0x000ee80000100000 */
[----:B------:R-:W3:Y:S04]  /*0c30*/  @P4 LDG.E.U8 R23, desc[UR4][R6.64] ;  /* 0x0000000406174981 */ /* 0x000ee8000c1e1100 */
[----:B------:R-:W3:Y:S04]  /*0c40*/  @P4 LDG.E.U8 R27, desc[UR4][R6.64+0x2] ;  /* 0x00000204061b4981 */ /* 0x000ee8000c1e1100 */
[----:B------:R-:W3:Y:S01]  /*0c50*/  @P1 LDG.E.U8 R28, desc[UR4][R2.64+0x2] ;  /* 0x00000204021c1981 */ /* 0x000ee2000c1e1100 */
[----:B-----5:R-:W-:-:S03]  /*0c60*/  @P2 IADD3 R14, PT, PT, R16, R15, R14 ;  /* 0x0000000f100e2210 */ /* 0x020fc60007ffe00e */
[----:B------:R-:W4:Y:S01]  /*0c70*/  @P5 LDG.E.U8 R16, desc[UR4][R8.64] ;  /* 0x0000000408105981 */ /* 0x000f22000c1e1100 */
[----:B------:R-:W-:-:S03]  /*0c80*/  @P2 ISETP.GE.U32.AND P0, PT, R14, 0x183, PT ;  /* 0x000001830e00280c */ /* 0x000fc60003f06070 */
[----:B------:R-:W4:Y:S01]  /*0c90*/  @P5 LDG.E.U8 R15, desc[UR4][R8.64+0x1] ;  /* 0x00000104080f5981 */ /* 0x000f22000c1e1100 */
[----:B------:R-:W-:Y:S02]  /*0ca0*/  @P2 ISETP.EQ.XOR P6, PT, R17, 0x1, !P0 ;  /* 0x000000011100280c */ /* 0x000fe400047c2a70 */
[----:B------:R-:W-:Y:S02]  /*0cb0*/  PLOP3.LUT P0, PT, PT, PT, PT, 0x80, 0x8 ;  /* 0x000000000008781c */ /* 0x000fe40003f0f070 */
[----:B------:R-:W-:Y:S02]  /*0cc0*/  @P2 PLOP3.LUT P0, PT, P6, PT, PT, 0x80, 0x8 ;  /* 0x000000000008281c */ /* 0x000fe4000370f070 */
[----:B------:R-:W-:Y:S01]  /*0cd0*/  ISETP.NE.AND P6, PT, R18, RZ, PT ;  /* 0x000000ff1200720c */ /* 0x000fe20003fc5270 */
[----:B------:R-:W5:Y:S04]  /*0ce0*/  @P1 LDG.E.U8 R8, desc[UR4][R2.64+0x1] ;  /* 0x0000010402081981 */ /* 0x000f68000c1e1100 */
[----:B------:R-:W5:Y:S08]  /*0cf0*/  @P1 LDL.U8 R9, [R0+0x8] ;  /* 0x0000080000091983 */ /* 0x000f700000100000 */
[----:B------:R-:W3:Y:S04]  /*0d00*/  @P6 LDG.E.U8 R14, desc[UR4][R4.64] ;  /* 0x00000004040e6981 */ /* 0x000ee8000c1e1100 */
[----:B------:R-:W3:Y:S04]  /*0d10*/  @P6 LDG.E.U8 R13, desc[UR4][R4.64+0x1] ;  /* 0x00000104040d6981 */ /* 0x000ee8000c1e1100 */
[----:B------:R-:W3:Y:S04]  /*0d20*/  @P6 LDG.E.U8 R18, desc[UR4][R4.64+0x2] ;  /* 0x0000020404126981 */ /* 0x000ee8000c1e1100 */
[----:B------:R0:W5:Y:S04]  /*0d30*/  @P6 LDL.U8 R17, [R0+0x4] ;  /* 0x0000040000116983 */ /* 0x0001680000100000 */
[----:B------:R-:W5:Y:S04]  /*0d40*/  @P4 LDG.E.U8 R4, desc[UR4][R6.64+0x1] ;  /* 0x0000010406044981 */ /* 0x000f68000c1e1100 */
[----:B------:R-:W5:Y:S01]  /*0d50*/  @P1 LDG.E.U8 R5, desc[UR4][R2.64] ;  /* 0x0000000402051981 */ /* 0x000f62000c1e1100 */
[----:B------:R-:W-:-:S02]  /*0d60*/  @P2 VIADD R29, R12, 0x1 ;  /* 0x000000010c1d2836 */ /* 0x000fc40000000000 */
[----:B------:R-:W-:-:S04]  /*0d70*/  @!P0 IMAD.MOV R29, RZ, RZ, R12 ;  /* 0x000000ffff1d8224 */ /* 0x000fc800078e020c */
[----:B------:R-:W-:Y:S01]  /*0d80*/  @P2 IMAD.MOV.U32 R12, RZ, RZ, R29 ;  /* 0x000000ffff0c2224 */ /* 0x000fe200078e001d */
[----:B------:R-:W-:-:S03]  /*0d90*/  PLOP3.LUT P2, PT, PT, PT, PT, 0x80, 0x8 ;  /* 0x000000000008781c */ /* 0x000fc60003f4f070 */
[----:B0-----:R-:W-:Y:S01]  /*0da0*/  @P6 VIADD R0, R12, 0x1 ;  /* 0x000000010c006836 */ /* 0x001fe20000000000 */
[----:B--2---:R-:W-:Y:S02]  /*0db0*/  @P3 IADD3 R20, PT, PT, R26, R20, R21 ;  /* 0x000000141a143210 */ /* 0x004fe40007ffe015 */
[----:B----4-:R-:W-:Y:S02]  /*0dc0*/  @P5 IADD3 R15, PT, PT, R22, R15, R16 ;  /* 0x0000000f160f5210 */ /* 0x010fe40007ffe010 */
[----:B---3--:R-:W-:-:S04]  /*0dd0*/  @P6 IADD3 R13, PT, PT, R18, R13, R14 ;  /* 0x0000000d120d6210 */ /* 0x008fc80007ffe00e */
[----:B------:R-:W-:-:S04]  /*0de0*/  @P6 ISETP.GE.U32.AND P0, PT, R13, 0x183, PT ;  /* 0x000001830d00680c */ /* 0x000fc80003f06070 */
[----:B-----5:R-:W-:-:S04]  /*0df0*/  @P6 ISETP.EQ.XOR P0, PT, R17, 0x1, !P0 ;  /* 0x000000011100680c */ /* 0x020fc80004702a70 */
[----:B------:R-:W-:Y:S02]  /*0e00*/  @P6 PLOP3.LUT P2, PT, P0, PT, PT, 0x80, 0x8 ;  /* 0x000000000008681c */ /* 0x000fe4000074f070 */
[----:B------:R-:W-:-:S04]  /*0e10*/  @P5 ISETP.GE.U32.AND P0, PT, R15, 0x183, PT ;  /* 0x000001830f00580c */ /* 0x000fc80003f06070 */
[----:B------:R-:W-:-:S07]  /*0e20*/  @P5 ISETP.EQ.XOR P0, PT, R19, 0x1, !P0 ;  /* 0x000000011300580c */ /* 0x000fce0004702a70 */
[----:B------:R-:W-:Y:S01]  /*0e30*/  @!P2 IMAD.MOV R0, RZ, RZ, R12 ;  /* 0x000000ffff00a224 */ /* 0x000fe200078e020c */
[----:B------:R-:W-:Y:S02]  /*0e40*/  PLOP3.LUT P2, PT, PT, PT, PT, 0x80, 0x8 ;  /* 0x000000000008781c */ /* 0x000fe40003f4f070 */
[----:B------:R-:W-:Y:S01]  /*0e50*/  @P5 PLOP3.LUT P2, PT, P0, PT, PT, 0x80, 0x8 ;  /* 0x000000000008581c */ /* 0x000fe2000074f070 */
[----:B------:R-:W-:Y:S01]  /*0e60*/  @P6 IMAD.MOV.U32 R12, RZ, RZ, R0 ;  /* 0x000000ffff0c6224 */ /* 0x000fe200078e0000 */
[----:B------:R-:W-:-:S04]  /*0e70*/  @P3 ISETP.GE.U32.AND P6, PT, R20, 0x183, PT ;  /* 0x000001831400380c */ /* 0x000fc80003fc6070 */
[----:B------:R-:W-:Y:S02]  /*0e80*/  @P3 ISETP.EQ.XOR P6, PT, R24, 0x1, !P6 ;  /* 0x000000011800380c */ /* 0x000fe400077c2a70 */
[----:B------:R-:W-:Y:S02]  /*0e90*/  PLOP3.LUT P0, PT, PT, PT, PT, 0x80, 0x8 ;  /* 0x000000000008781c */ /* 0x000fe40003f0f070 */
[----:B------:R-:W-:Y:S02]  /*0ea0*/  @P3 PLOP3.LUT P0, PT, P6, PT, PT, 0x80, 0x8 ;  /* 0x000000000008381c */ /* 0x000fe4000370f070 */
[----:B------:R-:W-:Y:S01]  /*0eb0*/  @P4 IADD3 R4, PT, PT, R27, R4, R23 ;  /* 0x000000041b044210 */ /* 0x000fe20007ffe017 */
[----:B------:R-:W-:Y:S02]  /*0ec0*/  @P5 VIADD R0, R12, 0x1 ;  /* 0x000000010c005836 */ /* 0x000fe40000000000 */
[----:B------:R-:W-:Y:S01]  /*0ed0*/  @!P2 IMAD.MOV R0, RZ, RZ, R12 ;  /* 0x000000ffff00a224 */ /* 0x000fe200078e020c */
[----:B------:R-:W-:-:S03]  /*0ee0*/  @P4 ISETP.GE.U32.AND P2, PT, R4, 0x183, PT ;  /* 0x000001830400480c */ /* 0x000fc60003f46070 */
[----:B------:R-:W-:Y:S01]  /*0ef0*/  @P5 IMAD.MOV.U32 R12, RZ, RZ, R0 ;  /* 0x000000ffff0c5224 */ /* 0x000fe200078e0000 */
[----:B------:R-:W-:Y:S02]  /*0f00*/  @P4 ISETP.EQ.XOR P5, PT, R25, 0x1, !P2 ;  /* 0x000000011900480c */ /* 0x000fe400057a2a70 */
[----:B------:R-:W-:Y:S01]  /*0f10*/  @P1 IADD3 R5, PT, PT, R28, R8, R5 ;  /* 0x000000081c051210 */ /* 0x000fe20007ffe005 */
[----:B------:R-:W-:Y:S01]  /*0f20*/  @P3 VIADD R0, R12, 0x1 ;  /* 0x000000010c003836 */ /* 0x000fe20000000000 */
[----:B------:R-:W-:Y:S01]  /*0f30*/  PLOP3.LUT P2, PT, PT, PT, PT, 0x80, 0x8 ;  /* 0x000000000008781c */ /* 0x000fe20003f4f070 */
[----:B------:R-:W-:Y:S01]  /*0f40*/  @!P0 IMAD.MOV R0, RZ, RZ, R12 ;  /* 0x000000ffff008224 */ /* 0x000fe200078e020c */
[----:B------:R-:W-:Y:S02]  /*0f50*/  @P4 PLOP3.LUT P2, PT, P5, PT, PT, 0x80, 0x8 ;  /* 0x000000000008481c */ /* 0x000fe40002f4f070 */
[----:B------:R-:W-:Y:S01]  /*0f60*/  @P1 ISETP.GE.U32.AND P0, PT, R5, 0x183, PT ;  /* 0x000001830500180c */ /* 0x000fe20003f06070 */
[----:B------:R-:W-:-:S03]  /*0f70*/  @P3 IMAD.MOV.U32 R12, RZ, RZ, R0 ;  /* 0x000000ffff0c3224 */ /* 0x000fc600078e0000 */
[----:B------:R-:W-:Y:S02]  /*0f80*/  @P1 ISETP.EQ.XOR P3, PT, R9, 0x1, !P0 ;  /* 0x000000010900180c */ /* 0x000fe40004762a70 */
[----:B------:R-:W-:Y:S02]  /*0f90*/  PLOP3.LUT P0, PT, PT, PT, PT, 0x80, 0x8 ;  /* 0x000000000008781c */ /* 0x000fe40003f0f070 */
[----:B------:R-:W-:Y:S01]  /*0fa0*/  @P1 PLOP3.LUT P0, PT, P3, PT, PT, 0x80, 0x8 ;  /* 0x000000000008181c */ /* 0x000fe20001f0f070 */
[----:B------:R-:W-:Y:S02]  /*0fb0*/  @P4 VIADD R0, R12, 0x1 ;  /* 0x000000010c004836 */ /* 0x000fe40000000000 */
[----:B------:R-:W-:-:S04]  /*0fc0*/  @!P2 IMAD.MOV R0, RZ, RZ, R12 ;  /* 0x000000ffff00a224 */ /* 0x000fc800078e020c */
[----:B------:R-:W-:-:S04]  /*0fd0*/  @P4 IMAD.MOV.U32 R12, RZ, RZ, R0 ;  /* 0x000000ffff0c4224 */ /* 0x000fc800078e0000 */
[----:B------:R-:W-:Y:S02]  /*0fe0*/  @P1 VIADD R0, R12, 0x1 ;  /* 0x000000010c001836 */ /* 0x000fe40000000000 */
[----:B------:R-:W-:-:S04]  /*0ff0*/  @!P0 IMAD.MOV R0, RZ, RZ, R12 ;  /* 0x000000ffff008224 */ /* 0x000fc800078e020c */
[----:B------:R-:W-:-:S05]  /*1000*/  @P1 IMAD.MOV.U32 R12, RZ, RZ, R0 ;  /* 0x000000ffff0c1224 */ /* 0x000fca00078e0000 */
[----:B------:R-:W-:-:S13]  /*1010*/  ISETP.GE.U32.AND P0, PT, R12, 0x7, PT ;  /* 0x000000070c00780c */ /* 0x000fda0003f06070 */
[----:B------:R-:W-:Y:S05]  /*1020*/  @!P0 EXIT ;  /* 0x000000000000894d */ /* 0x000fea0003800000 */
[----:B------:R-:W0:Y:S01]  /*1030*/  S2R R0, SR_LANEID ;  /* 0x0000000000007919 */ /* 0x000e220000000000 */
[----:B------:R-:W1:Y:S01]  /*1040*/  LDC.64 R2, c[0x0][0x3a8] ;  /* 0x0000ea00ff027b82 */ /* 0x000e620000000a00 */
[----:B------:R-:W-:Y:S02]  /*1050*/  VOTEU.ANY UR6, UPT, PT ;  /* 0x0000000000067886 */ /* 0x000fe400038e0100 */
[----:B------:R-:W-:Y:S02]  /*1060*/  UFLO.U32 UR7, UR6 ;  /* 0x00000006000772bd */ /* 0x000fe400080e0000 */
[----:B------:R-:W1:Y:S04]  /*1070*/  POPC R5, UR6 ;  /* 0x0000000600057d09 */ /* 0x000e680008000000 */
[----:B0-----:R-:W-:-:S13]  /*1080*/  ISETP.EQ.U32.AND P0, PT, R0, UR7, PT ;  /* 0x0000000700007c0c */ /* 0x001fda000bf02070 */
[----:B-1----:R-:W-:Y:S01]  /*1090*/  @P0 REDG.E.ADD.STRONG.GPU desc[UR4][R2.64], R5 ;  /* 0x000000050200098e */ /* 0x002fe2000c12e104 */
[----:B------:R-:W-:Y:S05]  /*10a0*/  EXIT ;  /* 0x000000000000794d */ /* 0x000fea0003800000 */
.L_x_3:
[----:B------:R-:W-:-:S00]  /*10b0*/  BRA `(.L_x_3) ;  /* 0xfffffffc00fc7947 */ /* 0x000fc0000383ffff */
[----:B------:R-:W-:-:S00]  /*10c0*/  NOP ;  /* 0x0000000000007918 */ /* 0x000fc00000000000 */
        /* <DEDUP_REMOVED lines=11> */
.L_x_7:


//--------------------- .text._ZN3vdd18sync_detect_kernelEPKhiiPiS2_S2_S2_S2_ --------------------------
	.section	.text._ZN3vdd18sync_detect_kernelEPKhiiPiS2_S2_S2_S2_,"ax",@progbits
	.align	128
        .global         _ZN3vdd18sync_detect_kernelEPKhiiPiS2_S2_S2_S2_
        .type           _ZN3vdd18sync_detect_kernelEPKhiiPiS2_S2_S2_S2_,@function
        .size           _ZN3vdd18sync_detect_kernelEPKhiiPiS2_S2_S2_S2_,(.L_x_8 - _ZN3vdd18sync_detect_kernelEPKhiiPiS2_S2_S2_S2_)
        .other          _ZN3vdd18sync_detect_kernelEPKhiiPiS2_S2_S2_S2_,@"STO_CUDA_ENTRY STV_DEFAULT"
_ZN3vdd18sync_detect_kernelEPKhiiPiS2_S2_S2_S2_:
.text._ZN3vdd18sync_detect_kernelEPKhiiPiS2_S2_S2_S2_:
[----:B------:R-:W-:Y:S01]  /*0000*/  LDC R1, c[0x0][0x37c] ;  /* 0x0000df00ff017b82 */ /* 0x000fe20000000800 */
[----:B------:R-:W0:Y:S07]  /*0010*/  S2R R0, SR_TID.X ;  /* 0x0000000000007919 */ /* 0x000e2e0000002100 */
[----:B------:R-:W0:Y:S08]  /*0020*/  S2UR UR4, SR_CTAID.X ;  /* 0x00000000000479c3 */ /* 0x000e300000002500 */
[----:B------:R-:W0:Y:S08]  /*0030*/  LDC R3, c[0x0][0x360] ;  /* 0x0000d800ff037b82 */ /* 0x000e300000000800 */
[----:B------:R-:W1:Y:S01]  /*0040*/  LDC.64 R4, c[0x0][0x388] ;  /* 0x0000e200ff047b82 */ /* 0x000e620000000a00 */
[----:B0-----:R-:W-:-:S02]  /*0050*/  IMAD R3, R3, UR4, R0 ;  /* 0x0000000403037c24 */ /* 0x001fc4000f8e0200 */
[----:B-1----:R-:W-:-:S05]  /*0060*/  IMAD R0, R5, R4, RZ ;  /* 0x0000000405007224 */ /* 0x002fca00078e02ff */
[----:B------:R-:W-:-:S13]  /*0070*/  ISETP.GE.AND P0, PT, R3, R0, PT ;  /* 0x000000000300720c */ /* 0x000fda0003f06270 */
[----:B------:R-:W-:Y:S05]  /*0080*/  @P0 EXIT ;  /* 0x000000000000094d */ /* 0x000fea0003800000 */
[----:B------:R-:W0:Y:S01]  /*0090*/  LDCU.64 UR6, c[0x0][0x380] ;  /* 0x00007000ff0677ac */ /* 0x000e220008000a00 */
[----:B------:R-:W-:Y:S01]  /*00a0*/  IMAD R0, R3, 0x3, RZ ;  /* 0x0000000303007824 */ /* 0x000fe200078e02ff */
[----:B------:R-:W1:Y:S04]  /*00b0*/  LDCU.64 UR4, c[0x0][0x358] ;  /* 0x00006b00ff0477ac */ /* 0x000e680008000a00 */
[----:B0-----:R-:W-:-:S04]  /*00c0*/  IADD3 R8, P0, PT, R0, UR6, RZ ;  /* 0x0000000600087c10 */ /* 0x001fc8000ff1e0ff */
[----:B------:R-:W-:-:S05]  /*00d0*/  LEA.HI.X.SX32 R9, R0, UR7, 0x1, P0 ;  /* 0x0000000700097c11 */ /* 0x000fca00080f0eff */
[----:B-1----:R-:W2:Y:S04]  /*00e0*/  LDG.E.U8 R0, desc[UR4][R8.64+0x1] ;  /* 0x0000010408007981 */ /* 0x002ea8000c1e1100 */
[----:B------:R-:W2:Y:S04]  /*00f0*/  LDG.E.U8 R2, desc[UR4][R8.64+0x2] ;  /* 0x0000020408027981 */ /* 0x000ea8000c1e1100 */
[----:B------:R0:W3:Y:S01]  /*0100*/  LDG.E.U8 R6, desc[UR4][R8.64] ;  /* 0x0000000408067981 */ /* 0x0000e2000c1e1100 */
[----:B------:R-:W-:Y:S01]  /*0110*/  IABS R12, R4 ;  /* 0x00000004000c7213 */ /* 0x000fe20000000000 */
[----:B------:R-:W-:Y:S01]  /*0120*/  BSSY.RECONVERGENT B0, `(.L_x_4) ;  /* 0x0000025000007945 */ /* 0x000fe20003800200 */
[----:B------:R-:W-:-:S02]  /*0130*/  IABS R13, R3 ;  /* 0x00000003000d7213 */ /* 0x000fc40000000000 */
[----:B------:R-:W1:Y:S08]  /*0140*/  I2F.RP R5, R12 ;  /* 0x0000000c00057306 */ /* 0x000e700000209400 */
[----:B-1----:R-:W1:Y:S02]  /*0150*/  MUFU.RCP R5, R5 ;  /* 0x0000000500057308 */ /* 0x002e640000001000 */
[----:B-1----:R-:W-:-:S06]  /*0160*/  VIADD R10, R5, 0xffffffe ;  /* 0x0ffffffe050a7836 */ /* 0x002fcc0000000000 */
[----:B------:R1:W4:Y:S02]  /*0170*/  F2I.FTZ.U32.TRUNC.NTZ R11, R10 ;  /* 0x0000000a000b7305 */ /* 0x000324000021f000 */
[----:B-1----:R-:W-:Y:S02]  /*0180*/  IMAD.MOV.U32 R10, RZ, RZ, RZ ;  /* 0x000000ffff0a7224 */ /* 0x002fe400078e00ff */
[----:B----4-:R-:W-:-:S04]  /*0190*/  IMAD.MOV R7, RZ, RZ, -R11 ;  /* 0x000000ffff077224 */ /* 0x010fc800078e0a0b */
[----:B------:R-:W-:-:S04]  /*01a0*/  IMAD R7, R7, R12, RZ ;  /* 0x0000000c07077224 */ /* 0x000fc800078e02ff */
[----:B------:R-:W-:Y:S01]  /*01b0*/  IMAD.HI.U32 R11, R11, R7, R10 ;  /* 0x000000070b0b7227 */ /* 0x000fe200078e000a */
[----:B------:R-:W-:-:S03]  /*01c0*/  LOP3.LUT R10, R3, R4, RZ, 0x3c, !PT ;  /* 0x00000004030a7212 */ /* 0x000fc600078e3cff */
[----:B------:R-:W-:Y:S01]  /*01d0*/  IMAD.MOV.U32 R7, RZ, RZ, R13 ;  /* 0x000000ffff077224 */ /* 0x000fe200078e000d */
[----:B------:R-:W-:-:S03]  /*01e0*/  ISETP.GE.AND P1, PT, R10, RZ, PT ;  /* 0x000000ff0a00720c */ /* 0x000fc60003f26270 */
[----:B------:R-:W-:-:S04]  /*01f0*/  IMAD.HI.U32 R11, R11, R7, RZ ;  /* 0x000000070b0b7227 */ /* 0x000fc800078e00ff */
[----:B------:R-:W-:-:S04]  /*0200*/  IMAD.MOV R5, RZ, RZ, -R11 ;  /* 0x000000ffff057224 */ /* 0x000fc800078e0a0b */
[----:B------:R-:W-:-:S05]  /*0210*/  IMAD R5, R12, R5, R7 ;  /* 0x000000050c057224 */ /* 0x000fca00078e0207 */
[----:B------:R-:W-:-:S13]  /*0220*/  ISETP.GT.U32.AND P2, PT, R12, R5, PT ;  /* 0x000000050c00720c */ /* 0x000fda0003f44070 */
[----:B------:R-:W-:Y:S02]  /*0230*/  @!P2 IMAD.IADD R5, R5, 0x1, -R12 ;  /* 0x000000010505a824 */ /* 0x000fe400078e0a0c */
[----:B------:R-:W-:-:S03]  /*0240*/  @!P2 VIADD R11, R11, 0x1 ;  /* 0x000000010b0ba836 */ /* 0x000fc60000000000 */
[----:B------:R-:W-:Y:S02]  /*0250*/  ISETP.GE.U32.AND P4, PT, R5, R12, PT ;  /* 0x0000000c0500720c */ /* 0x000fe40003f86070 */
[CC--:B--2---:R-:W-:Y:S02]  /*0260*/  VIMNMX.U16x2 R7, PT, PT, R0.reuse, R2.reuse, PT ;  /* 0x0000000200077248 */ /* 0x0c4fe40003fe0200 */
[----:B0-----:R-:W-:Y:S01]  /*0270*/  VIMNMX.U32 R9, PT, PT, R0, R2, PT ;  /* 0x0000000200097248 */ /* 0x001fe20003fe0000 */
[C---:B---3--:R-:W-:Y:S01]  /*0280*/  VIADD R8, R6.reuse, 0x32 ;  /* 0x0000003206087836 */ /* 0x048fe20000000000 */
[----:B------:R-:W-:Y:S02]  /*0290*/  ISETP.GT.U32.AND P0, PT, R6, 0x95, PT ;  /* 0x000000950600780c */ /* 0x000fe40003f04070 */
[----:B------:R-:W-:Y:S02]  /*02a0*/  LOP3.LUT R7, R7, 0xffff, RZ, 0xc0, !PT ;  /* 0x0000ffff07077812 */ /* 0x000fe400078ec0ff */
[----:B------:R-:W-:-:S02]  /*02b0*/  ISETP.GT.U32.AND P3, PT, R9, R8, PT ;  /* 0x000000080900720c */ /* 0x000fc40003f64070 */
[----:B------:R-:W-:-:S13]  /*02c0*/  ISETP.LT.U32.OR P0, PT, R7, 0x97, P0 ;  /* 0x000000970700780c */ /* 0x000fda0000701470 */
[----:B------:R-:W-:Y:S05]  /*02d0*/  @!P0 BRA P3, `(.L_x_5) ;  /* 0x0000000000248947 */ /* 0x000fea0001800000 */
[----:B------:R-:W-:Y:S02]  /*02e0*/  VIMNMX.U16x2 R5, PT, PT, R6, R2, PT ;  /* 0x0000000206057248 */ /* 0x000fe40003fe0200 */
[----:B------:R-:W-:Y:S02]  /*02f0*/  ISETP.GT.U32.AND P0, PT, R0, 0x95, PT ;  /* 0x000000950000780c */ /* 0x000fe40003f04070 */
[----:B------:R-:W-:-:S04]  /*0300*/  LOP3.LUT R5, R5, 0xffff, RZ, 0xc0, !PT ;  /* 0x0000ffff05057812 */ /* 0x000fc800078ec0ff */
[----:B------:R-:W-:-:S13]  /*0310*/  ISETP.LT.U32.OR P0, PT, R5, 0x97, P0 ;  /* 0x000000970500780c */ /* 0x000fda0000701470 */
[----:B------:R-:W-:Y:S05]  /*0320*/  @P0 EXIT ;  /* 0x000000000000094d */ /* 0x000fea0003800000 */
[----:B------:R-:W-:Y:S01]  /*0330*/  VIADD R0, R0, 0x32 ;  /* 0x0000003200007836 */ /* 0x000fe20000000000 */
[----:B------:R-:W-:-:S04]  /*0340*/  VIMNMX.U32 R5, PT, PT, R6, R2, PT ;  /* 0x0000000206057248 */ /* 0x000fc80003fe0000 */
[----:B------:R-:W-:-:S13]  /*0350*/  ISETP.GT.U32.AND P0, PT, R5, R0, PT ;  /* 0x000000000500720c */ /* 0x000fda0003f04070 */
[----:B------:R-:W-:Y:S05]  /*0360*/  @!P0 EXIT ;  /* 0x000000000000894d */ /* 0x000fea0003800000 */
.L_x_5:
[----:B------:R-:W-:Y:S05]  /*0370*/  BSYNC.RECONVERGENT B0 ;  /* 0x0000000000007941 */ /* 0x000fea0003800200 */
.L_x_4:
[----:B------:R-:W-:Y:S01]  /*0380*/  ISETP.NE.AND P0, PT, R4, RZ, PT ;  /* 0x000000ff0400720c */ /* 0x000fe20003f05270 */
[----:B------:R-:W0:Y:S01]  /*0390*/  S2R R13, SR_LANEID ;  /* 0x00000000000d7919 */ /* 0x000e220000000000 */
[----:B------:R-:W-:Y:S01]  /*03a0*/  @P4 VIADD R11, R11, 0x1 ;  /* 0x000000010b0b4836 */ /* 0x000fe20000000000 */
[----:B------:R-:W1:Y:S01]  /*03b0*/  LDC.64 R6, c[0x0][0x3a0] ;  /* 0x0000e800ff067b82 */ /* 0x000e620000000a00 */
[----:B------:R-:W-:Y:S02]  /*03c0*/  VOTEU.ANY UR6, UPT, PT ;  /* 0x0000000000067886 */ /* 0x000fe400038e0100 */
[----:B------:R-:W-:Y:S01]  /*03d0*/  IMAD.MOV.U32 R12, RZ, RZ, R11 ;  /* 0x000000ffff0c7224 */ /* 0x000fe200078e000b */
[----:B------:R-:W-:Y:S02]  /*03e0*/  UFLO.U32 UR7, UR6 ;  /* 0x00000006000772bd */ /* 0x000fe400080e0000 */
[----:B------:R-:W2:Y:S01]  /*03f0*/  POPC R21, UR6 ;  /* 0x0000000600157d09 */ /* 0x000ea20008000000 */
[----:B------:R-:W-:Y:S01]  /*0400*/  @!P1 IMAD.MOV R12, RZ, RZ, -R12 ;  /* 0x000000ffff0c9224 */ /* 0x000fe200078e0a0c */
[----:B------:R-:W3:Y:S02]  /*0410*/  LDC.64 R8, c[0x0][0x3a8] ;  /* 0x0000ea00ff087b82 */ /* 0x000ee40000000a00 */
[----:B------:R-:W-:-:S04]  /*0420*/  @!P0 LOP3.LUT R12, RZ, R4, RZ, 0x33, !PT ;  /* 0x00000004ff0c8212 */ /* 0x000fc800078e33ff */
[C---:B------:R-:W-:Y:S01]  /*0430*/  CREDUX.MIN.S32 UR10, R12.reuse ;  /* 0x000000000c0a72cc */ /* 0x040fe20000008200 */
[----:B------:R-:W-:Y:S01]  /*0440*/  IMAD.MOV R0, RZ, RZ, -R12 ;  /* 0x000000ffff007224 */ /* 0x000fe200078e0a0c */
[----:B------:R-:W2:Y:S01]  /*0450*/  LDC.64 R10, c[0x0][0x3b0] ;  /* 0x0000ec00ff0a7b82 */ /* 0x000ea20000000a00 */
[----:B------:R-:W-:Y:S02]  /*0460*/  CREDUX.MAX.S32 UR11, R12 ;  /* 0x000000000c0b72cc */ /* 0x000fe40000000200 */
[----:B------:R-:W-:-:S05]  /*0470*/  IMAD R0, R4, R0, R3 ;  /* 0x0000000004007224 */ /* 0x000fca00078e0203 */
[----:B------:R-:W4:Y:S01]  /*0480*/  LDC.64 R2, c[0x0][0x390] ;  /* 0x0000e400ff027b82 */ /* 0x000f220000000a00 */
[C---:B------:R-:W-:Y:S02]  /*0490*/  CREDUX.MIN.S32 UR8, R0.reuse ;  /* 0x00000000000872cc */ /* 0x040fe40000008200 */
[----:B------:R-:W-:Y:S01]  /*04a0*/  CREDUX.MAX.S32 UR9, R0 ;  /* 0x00000000000972cc */ /* 0x000fe20000000200 */
[----:B------:R-:W-:Y:S01]  /*04b0*/  IMAD.U32 R17, RZ, RZ, UR10 ;  /* 0x0000000aff117e24 */ /* 0x000fe2000f8e00ff */
[----:B0-----:R-:W-:Y:S01]  /*04c0*/  ISETP.EQ.U32.AND P0, PT, R13, UR7, PT ;  /* 0x000000070d007c0c */ /* 0x001fe2000bf02070 */
[----:B------:R-:W-:Y:S02]  /*04d0*/  IMAD.U32 R19, RZ, RZ, UR11 ;  /* 0x0000000bff137e24 */ /* 0x000fe4000f8e00ff */
[----:B------:R-:W0:Y:S06]  /*04e0*/  LDC.64 R4, c[0x0][0x398] ;  /* 0x0000e600ff047b82 */ /* 0x000e2c0000000a00 */
[----:B------:R-:W-:-:S02]  /*04f0*/  IMAD.U32 R13, RZ, RZ, UR8 ;  /* 0x00000008ff0d7e24 */ /* 0x000fc4000f8e00ff */
[----:B------:R-:W-:-:S03]  /*0500*/  IMAD.U32 R15, RZ, RZ, UR9 ;  /* 0x00000009ff0f7e24 */ /* 0x000fc6000f8e00ff */
[----:B----4-:R-:W-:Y:S04]  /*0510*/  @P0 REDG.E.MIN.S32.STRONG.GPU desc[UR4][R2.64], R13 ;  /* 0x0000000d0200098e */ /* 0x010fe8000c92e304 */
[----:B0-----:R-:W-:Y:S04]  /*0520*/  @P0 REDG.E.MAX.S32.STRONG.GPU desc[UR4][R4.64], R15 ;  /* 0x0000000f0400098e */ /* 0x001fe8000d12e304 */
[----:B-1----:R-:W-:Y:S04]  /*0530*/  @P0 REDG.E.MIN.S32.STRONG.GPU desc[UR4][R6.64], R17 ;  /* 0x000000110600098e */ /* 0x002fe8000c92e304 */
[----:B---3--:R-:W-:Y:S04]  /*0540*/  @P0 REDG.E.MAX.S32.STRONG.GPU desc[UR4][R8.64], R19 ;  /* 0x000000130800098e */ /* 0x008fe8000d12e304 */
[----:B--2---:R-:W-:Y:S01]  /*0550*/  @P0 REDG.E.ADD.STRONG.GPU desc[UR4][R10.64], R21 ;  /* 0x000000150a00098e */ /* 0x004fe2000c12e104 */
[----:B------:R-:W-:Y:S05]  /*0560*/  EXIT ;  /* 0x000000000000794d */ /* 0x000fea0003800000 */
.L_x_6:
        /* <DEDUP_REMOVED lines=9> */
.L_x_8:


//--------------------- .nv.shared.reserved.0     --------------------------
	.section	.nv.shared.reserved.0,"aw",@nobits
	.weak		__nv_reservedSMEM_offset_0_alias
	.size		__nv_reservedSMEM_offset_0_alias, 0, 64
	.other		__nv_reservedSMEM_offset_0_alias,@"STO_CUDA_RESERVED_SHARED STV_DEFAULT"
__nv_reservedSMEM_offset_0_alias:
	.zero		0
	.zero		64


//--------------------- .nv.constant0._ZN3vdd20corner_verify_kernelEPKhiiiiiiiPi --------------------------
	.section	.nv.constant0._ZN3vdd20corner_verify_kernelEPKhiiiiiiiPi,"a",@progbits
	.sectionflags	@""
	.align	4
.nv.constant0._ZN3vdd20corner_verify_kernelEPKhiiiiiiiPi:
	.zero		944


//--------------------- .nv.constant0._ZN3vdd18sync_detect_kernelEPKhiiPiS2_S2_S2_S2_ --------------------------
	.section	.nv.constant0._ZN3vdd18sync_detect_kernelEPKhiiPiS2_S2_S2_S2_,"a",@progbits
	.sectionflags	@""
	.align	4
.nv.constant0._ZN3vdd18sync_detect_kernelEPKhiiPiS2_S2_S2_S2_:
	.zero		952


//--------------------- SYMBOLS --------------------------

	.type		.nv.reservedSmem.offset0,@object
	.size		.nv.reservedSmem.offset0,0x4
